	.target	sm_90a

	.elftype	@"ET_EXEC"


//--------------------- .note.nv.tkinfo           --------------------------
	.section	.note.nv.tkinfo,"",@"SHT_NOTE"
	.sectionflags	@"SHF_NOTE_NV_TKINFO"
	.tkinfo
        /*0018*/ 	.word	0x00000002
        /*0030*/ 	.string	""
        /*0030*/ 	.string	"ptxas"
        /*0030*/ 	.string	"Cuda compilation tools, release 13.0, V13.0.88"
        /*0030*/ 	.string	"Build cuda_13.0.r13.0/compiler.36424714_0"
        /*0030*/ 	.string	"-v  -suppress-debug-info  -lineinfo  -arch sm_90a "



//--------------------- .note.nv.cuinfo           --------------------------
	.section	.note.nv.cuinfo,"",@"SHT_NOTE"
	.sectionflags	@"SHF_NOTE_NV_CUINFO"
        /*0018*/ 	.short	0x0002
        /*001a*/ 	.short	0x005a
        /*001c*/ 	.short	0x0082
	.zero		2


//--------------------- .nv.info                  --------------------------
	.section	.nv.info,"",@"SHT_CUDA_INFO"
	.align	4


	//----- nvinfo : EIATTR_REGCOUNT
	.align		4
        /*0000*/ 	.byte	0x04, 0x2f
        /*0002*/ 	.short	(.L_1 - .L_0)
	.align		4
.L_0:
        /*0004*/ 	.word	index@(gluon_mma)
        /*0008*/ 	.word	0x000000ff


	//----- nvinfo : EIATTR_FRAME_SIZE
	.align		4
.L_1:
        /*000c*/ 	.byte	0x04, 0x11
        /*000e*/ 	.short	(.L_3 - .L_2)
	.align		4
.L_2:
        /*0010*/ 	.word	index@(gluon_mma)
        /*0014*/ 	.word	0x00000390


	//----- nvinfo : EIATTR_MIN_STACK_SIZE
	.align		4
.L_3:
        /*0018*/ 	.byte	0x04, 0x12
        /*001a*/ 	.short	(.L_5 - .L_4)
	.align		4
.L_4:
        /*001c*/ 	.word	index@(gluon_mma)
        /*0020*/ 	.word	0x00000390
.L_5:


//--------------------- .nv.compat                --------------------------
	.section	.nv.compat,"",@"SHT_CUDA_COMPAT_INFO"
	.align	4
        /*0000*/ 	.byte	0x02, 0x09, 0x01, 0x00, 0x02, 0x02, 0x04, 0x00, 0x02, 0x05, 0x05, 0x00, 0x03, 0x07, 0x01, 0x01
        /*0010*/ 	.byte	0x02, 0x03, 0x00, 0x00, 0x02, 0x06, 0x01, 0x00, 0x04, 0x0b, 0x08, 0x00, 0x00, 0x00, 0x00, 0x00
        /*0020*/ 	.byte	0x00, 0x00, 0x00, 0x00


//--------------------- .nv.info.gluon_mma        --------------------------
	.section	.nv.info.gluon_mma,"",@"SHT_CUDA_INFO"
	.sectionflags	@""
	.align	4


	//----- nvinfo : EIATTR_CUDA_API_VERSION
	.align		4
        /*0000*/ 	.byte	0x04, 0x37
        /*0002*/ 	.short	(.L_7 - .L_6)
.L_6:
        /*0004*/ 	.word	0x00000082


	//----- nvinfo : EIATTR_KPARAM_INFO
	.align		4
.L_7:
        /*0008*/ 	.byte	0x04, 0x17
        /*000a*/ 	.short	(.L_9 - .L_8)
.L_8:
        /*000c*/ 	.word	0x00000000
        /*0010*/ 	.short	0x0004
        /*0012*/ 	.short	0x0020
        /*0014*/ 	.byte	0x00, 0xf4, 0x21, 0x00


	//----- nvinfo : EIATTR_KPARAM_INFO
	.align		4
.L_9:
        /*0018*/ 	.byte	0x04, 0x17
        /*001a*/ 	.short	(.L_11 - .L_10)
.L_10:
        /*001c*/ 	.word	0x00000000
        /*0020*/ 	.short	0x0003
        /*0022*/ 	.short	0x0018
        /*0024*/ 	.byte	0x00, 0xf4, 0x21, 0x00


	//----- nvinfo : EIATTR_KPARAM_INFO
	.align		4
.L_11:
        /*0028*/ 	.byte	0x04, 0x17
        /*002a*/ 	.short	(.L_13 - .L_12)
.L_12:
        /*002c*/ 	.word	0x00000000
        /*0030*/ 	.short	0x0002
        /*0032*/ 	.short	0x0010
        /*0034*/ 	.byte	0x00, 0xf4, 0x21, 0x00


	//----- nvinfo : EIATTR_KPARAM_INFO
	.align		4
.L_13:
        /*0038*/ 	.byte	0x04, 0x17
        /*003a*/ 	.short	(.L_15 - .L_14)
.L_14:
        /*003c*/ 	.word	0x00000000
        /*0040*/ 	.short	0x0001
        /*0042*/ 	.short	0x0008
        /*0044*/ 	.byte	0x00, 0xf4, 0x21, 0x00


	//----- nvinfo : EIATTR_KPARAM_INFO
	.align		4
.L_15:
        /*0048*/ 	.byte	0x04, 0x17
        /*004a*/ 	.short	(.L_17 - .L_16)
.L_16:
        /*004c*/ 	.word	0x00000000
        /*0050*/ 	.short	0x0000
        /*0052*/ 	.short	0x0000
        /*0054*/ 	.byte	0x00, 0xf4, 0x21, 0x00


	//----- nvinfo : EIATTR_SPARSE_MMA_MASK
	.align		4
.L_17:
        /*0058*/ 	.byte	0x03, 0x50
        /*005a*/ 	.short	0x0000


	//----- nvinfo : EIATTR_MAXREG_COUNT
	.align		4
        /*005c*/ 	.byte	0x03, 0x1b
        /*005e*/ 	.short	0x00ff


	//----- nvinfo : EIATTR_NUM_BARRIERS
	.align		4
        /*0060*/ 	.byte	0x02, 0x4c
        /*0062*/ 	.byte	0x01
	.zero		1


	//----- nvinfo : EIATTR_ANNOTATIONS
	.align		4
        /*0064*/ 	.byte	0x04, 0x55
        /*0066*/ 	.short	(.L_19 - .L_18)


	//   ....[0]....
.L_18:
        /*0068*/ 	.word	0x00000001
        /*006c*/ 	.byte	0xe0, 0x1a, 0x00, 0x00, 0x01, 0x00, 0x00, 0x00, 0x60, 0x27, 0x00, 0x00, 0x01, 0x00, 0x00, 0x00
        /* <DEDUP_REMOVED lines=201> */
        /*0d0c*/ 	.byte	0xa0, 0x8e, 0x00, 0x00, 0x01, 0x00, 0x00, 0x00, 0xb0, 0x8e, 0x00, 0x00


	//----- nvinfo : EIATTR_MERCURY_ISA_VERSION
	.align		4
.L_19:
        /*0d18*/ 	.byte	0x03, 0x5f
        /*0d1a*/ 	.short	0x0101


	//----- nvinfo : EIATTR_EXIT_INSTR_OFFSETS
	.align		4
        /*0d1c*/ 	.byte	0x04, 0x1c
        /*0d1e*/ 	.short	(.L_21 - .L_20)


	//   ....[0]....
.L_20:
        /*0d20*/ 	.word	0x00009020


	//----- nvinfo : EIATTR_REQNTID
	.align		4
.L_21:
        /*0d24*/ 	.byte	0x04, 0x10
        /*0d26*/ 	.short	(.L_23 - .L_22)
.L_22:
        /*0d28*/ 	.word	0x00000080
        /*0d2c*/ 	.word	0x00000001
        /*0d30*/ 	.word	0x00000001


	//----- nvinfo : EIATTR_CBANK_PARAM_SIZE
	.align		4
.L_23:
        /*0d34*/ 	.byte	0x03, 0x19
        /*0d36*/ 	.short	0x0028


	//----- nvinfo : EIATTR_PARAM_CBANK
	.align		4
        /*0d38*/ 	.byte	0x04, 0x0a
        /*0d3a*/ 	.short	(.L_25 - .L_24)
	.align		4
.L_24:
        /*0d3c*/ 	.word	index@(.nv.constant0.gluon_mma)
        /*0d40*/ 	.short	0x0210
        /*0d42*/ 	.short	0x0028


	//----- nvinfo : EIATTR_SW_WAR
	.align		4
.L_25:
        /*0d44*/ 	.byte	0x04, 0x36
        /*0d46*/ 	.short	(.L_27 - .L_26)
.L_26:
        /*0d48*/ 	.word	0x00000008
.L_27:


//--------------------- .nv.callgraph             --------------------------
	.section	.nv.callgraph,"",@"SHT_CUDA_CALLGRAPH"
	.align	4
	.sectionentsize	8
	.align		4
        /*0000*/ 	.word	0x00000000
	.align		4
        /*0004*/ 	.word	0xffffffff
	.align		4
        /*0008*/ 	.word	0x00000000
	.align		4
        /*000c*/ 	.word	0xfffffffe
	.align		4
        /*0010*/ 	.word	0x00000000
	.align		4
        /*0014*/ 	.word	0xfffffffd
	.align		4
        /*0018*/ 	.word	0x00000000
	.align		4
        /*001c*/ 	.word	0xfffffffc


//--------------------- .text.gluon_mma           --------------------------
	.section	.text.gluon_mma,"ax",@progbits
	.align	128
        .global         gluon_mma
        .type           gluon_mma,@function
        .size           gluon_mma,(.L_x_1 - gluon_mma)
        .other          gluon_mma,@"STO_CUDA_ENTRY STV_DEFAULT"
gluon_mma:
.text.gluon_mma:
[----:B------:R-:W0:Y:S01]  /*0000*/  LDC R1, c[0x0][0x28] ;  /* 0x00000a00ff017b82 */ /* 0x000e220000000800 */
[----:B------:R-:W1:Y:S07]  /*0010*/  S2R R0, SR_TID.X ;  /* 0x0000000000007919 */ /* 0x000e6e0000002100 */
[----:B------:R-:W2:Y:S01]  /*0020*/  LDC.64 R118, c[0x0][0x210] ;  /* 0x00008400ff767b82 */ /* 0x000ea20000000a00 */
[----:B------:R-:W-:Y:S01]  /*0030*/  ULDC.64 UR14, c[0x0][0x208] ;  /* 0x00008200000e7ab9 */ /* 0x000fe20000000a00 */
[----:B0-----:R-:W-:Y:S01]  /*0040*/  VIADD R1, R1, 0xfffffc70 ;  /* 0xfffffc7001017836 */ /* 0x001fe20000000000 */
[----:B-1----:R-:W-:-:S02]  /*0050*/  SHF.R.U32.HI R7, RZ, 0x5, R0 ;  /* 0x00000005ff077819 */ /* 0x002fc40000011600 */
[----:B------:R-:W-:Y:S02]  /*0060*/  LOP3.LUT R31, R0, 0x60, RZ, 0xc0, !PT ;  /* 0x00000060001f7812 */ /* 0x000fe400078ec0ff */
[----:B------:R-:W-:Y:S02]  /*0070*/  SGXT.U32 R7, R7, 0x2 ;  /* 0x000000020707781a */ /* 0x000fe40000000000 */
[C---:B--2---:R-:W-:Y:S01]  /*0080*/  LEA R60, P0, R31.reuse, R118, 0x2 ;  /* 0x000000761f3c7211 */ /* 0x044fe200078010ff */
[----:B------:R-:W-:Y:S01]  /*0090*/  IMAD.SHL.U32 R2, R31, 0x2, RZ ;  /* 0x000000021f027824 */ /* 0x000fe200078e00ff */
[C---:B------:R-:W-:Y:S02]  /*00a0*/  LOP3.LUT R29, R7.reuse, 0x4, RZ, 0xfc, !PT ;  /* 0x00000004071d7812 */ /* 0x040fe400078efcff */
[----:B------:R-:W-:Y:S02]  /*00b0*/  LOP3.LUT R15, R7, 0x20, RZ, 0xfc, !PT ;  /* 0x00000020070f7812 */ /* 0x000fe400078efcff */
[----:B------:R-:W-:-:S02]  /*00c0*/  LEA.HI.X R61, R2, R119, RZ, 0x1, P0 ;  /* 0x00000077023d7211 */ /* 0x000fc400000f0cff */
[----:B------:R-:W-:Y:S01]  /*00d0*/  LOP3.LUT R23, R7, 0x10, RZ, 0xfc, !PT ;  /* 0x0000001007177812 */ /* 0x000fe200078efcff */
[----:B------:R-:W-:Y:S01]  /*00e0*/  IMAD.SHL.U32 R16, R15, 0x40, RZ ;  /* 0x000000400f107824 */ /* 0x000fe200078e00ff */
[C---:B------:R-:W-:Y:S02]  /*00f0*/  SHF.L.U32 R2, R29.reuse, 0x6, RZ ;  /* 0x000000061d027819 */ /* 0x040fe400000006ff */
[-C--:B------:R-:W-:Y:S02]  /*0100*/  LEA R62, P2, R29, R118.reuse, 0x7 ;  /* 0x000000761d3e7211 */ /* 0x080fe400078438ff */
[C---:B------:R-:W-:Y:S02]  /*0110*/  LOP3.LUT R249, R7.reuse, 0x2c, RZ, 0xfc, !PT ;  /* 0x0000002c07f97812 */ /* 0x040fe400078efcff */
[C---:B------:R-:W-:Y:S02]  /*0120*/  LOP3.LUT R27, R7.reuse, 0x8, RZ, 0xfc, !PT ;  /* 0x00000008071b7812 */ /* 0x040fe400078efcff */
[----:B------:R-:W-:Y:S01]  /*0130*/  LOP3.LUT R241, R7, 0x3c, RZ, 0xfc, !PT ;  /* 0x0000003c07f17812 */ /* 0x000fe200078efcff */
[----:B------:R-:W-:Y:S01]  /*0140*/  IMAD.SHL.U32 R22, R249, 0x40, RZ ;  /* 0x00000040f9167824 */ /* 0x000fe200078e00ff */
[----:B------:R-:W-:Y:S01]  /*0150*/  SHF.L.U32 R8, R23, 0x6, RZ ;  /* 0x0000000617087819 */ /* 0x000fe200000006ff */
[----:B------:R-:W-:Y:S01]  /*0160*/  IMAD.SHL.U32 R4, R27, 0x40, RZ ;  /* 0x000000401b047824 */ /* 0x000fe200078e00ff */
[----:B------:R-:W-:Y:S01]  /*0170*/  LEA R68, P5, R23, R118, 0x7 ;  /* 0x0000007617447211 */ /* 0x000fe200078a38ff */
[----:B------:R-:W-:Y:S01]  /*0180*/  IMAD.SHL.U32 R30, R241, 0x40, RZ ;  /* 0x00000040f11e7824 */ /* 0x000fe200078e00ff */
[----:B------:R-:W-:-:S02]  /*0190*/  LEA.HI.X R63, R2, R119, RZ, 0x1, P2 ;  /* 0x00000077023f7211 */ /* 0x000fc400010f0cff */
[-C--:B------:R-:W-:Y:S02]  /*01a0*/  LEA R92, P2, R15, R118.reuse, 0x7 ;  /* 0x000000760f5c7211 */ /* 0x080fe400078438ff */
[----:B------:R-:W-:Y:S02]  /*01b0*/  LOP3.LUT R235, R7, 0x48, RZ, 0xfc, !PT ;  /* 0x0000004807eb7812 */ /* 0x000fe400078efcff */
[-C--:B------:R-:W-:Y:S02]  /*01c0*/  LEA.HI.X R69, R8, R119.reuse, RZ, 0x1, P5 ;  /* 0x0000007708457211 */ /* 0x080fe400028f0cff */
[-C--:B------:R-:W-:Y:S01]  /*01d0*/  LEA R74, P5, R249, R118.reuse, 0x7 ;  /* 0x00000076f94a7211 */ /* 0x080fe200078a38ff */
[----:B------:R-:W-:Y:S01]  /*01e0*/  IMAD.SHL.U32 R36, R235, 0x40, RZ ;  /* 0x00000040eb247824 */ /* 0x000fe200078e00ff */
[----:B------:R-:W-:Y:S02]  /*01f0*/  LEA.HI.X R93, R16, R119, RZ, 0x1, P2 ;  /* 0x00000077105d7211 */ /* 0x000fe400010f0cff */
[----:B------:R-:W-:-:S02]  /*0200*/  LEA R64, P3, R27, R118, 0x7 ;  /* 0x000000761b407211 */ /* 0x000fc400078638ff */
[-C--:B------:R-:W-:Y:S02]  /*0210*/  LEA R82, P2, R241, R118.reuse, 0x7 ;  /* 0x00000076f1527211 */ /* 0x080fe400078438ff */
[----:B------:R-:W-:Y:S02]  /*0220*/  LOP3.LUT R163, R7, 0x58, RZ, 0xfc, !PT ;  /* 0x0000005807a37812 */ /* 0x000fe400078efcff */
[-C--:B------:R-:W-:Y:S02]  /*0230*/  LEA.HI.X R75, R22, R119.reuse, RZ, 0x1, P5 ;  /* 0x00000077164b7211 */ /* 0x080fe400028f0cff */
[-C--:B------:R-:W-:Y:S02]  /*0240*/  LEA.HI.X R65, R4, R119.reuse, RZ, 0x1, P3 ;  /* 0x0000007704417211 */ /* 0x080fe400018f0cff */
[----:B------:R-:W-:Y:S02]  /*0250*/  LEA R86, P5, R235, R118, 0x7 ;  /* 0x00000076eb567211 */ /* 0x000fe400078a38ff */
[----:B------:R-:W-:-:S02]  /*0260*/  LEA.HI.X R83, R30, R119, RZ, 0x1, P2 ;  /* 0x000000771e537211 */ /* 0x000fc400010f0cff */
[C---:B------:R-:W-:Y:S02]  /*0270*/  LOP3.LUT R13, R7.reuse, 0x24, RZ, 0xfc, !PT ;  /* 0x00000024070d7812 */ /* 0x040fe400078efcff */
[----:B------:R-:W-:Y:S02]  /*0280*/  LOP3.LUT R157, R7, 0x64, RZ, 0xfc, !PT ;  /* 0x00000064079d7812 */ /* 0x000fe400078efcff */
[----:B------:R-:W-:Y:S01]  /*0290*/  SHF.L.U32 R98, R163, 0x6, RZ ;  /* 0x00000006a3627819 */ /* 0x000fe200000006ff */
[----:B------:R-:W-:Y:S01]  /*02a0*/  IMAD.SHL.U32 R18, R13, 0x40, RZ ;  /* 0x000000400d127824 */ /* 0x000fe200078e00ff */
[----:B------:R-:W-:Y:S02]  /*02b0*/  LEA R4, P2, R163, R118, 0x7 ;  /* 0x00000076a3047211 */ /* 0x000fe400078438ff */
[C---:B------:R-:W-:Y:S02]  /*02c0*/  LOP3.LUT R19, R7.reuse, 0x18, RZ, 0xfc, !PT ;  /* 0x0000001807137812 */ /* 0x040fe400078efcff */
[----:B------:R-:W-:-:S02]  /*02d0*/  LOP3.LUT R21, R7, 0x14, RZ, 0xfc, !PT ;  /* 0x0000001407157812 */ /* 0x000fc400078efcff */
[----:B------:R-:W-:Y:S01]  /*02e0*/  LOP3.LUT R25, R7, 0xc, RZ, 0xfc, !PT ;  /* 0x0000000c07197812 */ /* 0x000fe200078efcff */
[----:B------:R-:W-:Y:S01]  /*02f0*/  IMAD.SHL.U32 R12, R19, 0x40, RZ ;  /* 0x00000040130c7824 */ /* 0x000fe200078e00ff */
[-C--:B------:R-:W-:Y:S01]  /*0300*/  LEA.HI.X R87, R36, R119.reuse, RZ, 0x1, P5 ;  /* 0x0000007724577211 */ /* 0x080fe200028f0cff */
[----:B------:R-:W-:Y:S01]  /*0310*/  IMAD.SHL.U32 R10, R21, 0x40, RZ ;  /* 0x00000040150a7824 */ /* 0x000fe200078e00ff */
[----:B------:R-:W-:Y:S01]  /*0320*/  LOP3.LUT R3, R0, 0x1f, RZ, 0xc0, !PT ;  /* 0x0000001f00037812 */ /* 0x000fe200078ec0ff */
[----:B------:R-:W-:Y:S01]  /*0330*/  IMAD.SHL.U32 R6, R25, 0x40, RZ ;  /* 0x0000004019067824 */ /* 0x000fe200078e00ff */
[C---:B------:R-:W-:Y:S02]  /*0340*/  SHF.L.U32 R104, R157.reuse, 0x6, RZ ;  /* 0x000000069d687819 */ /* 0x040fe400000006ff */
[----:B------:R-:W-:Y:S02]  /*0350*/  LEA R48, P5, R157, R118, 0x7 ;  /* 0x000000769d307211 */ /* 0x000fe400078a38ff */
[----:B------:R-:W-:-:S02]  /*0360*/  LEA.HI.X R5, R98, R119, RZ, 0x1, P2 ;  /* 0x0000007762057211 */ /* 0x000fc400010f0cff */
[----:B------:R-:W-:Y:S02]  /*0370*/  LOP3.LUT R17, R7, 0x1c, RZ, 0xfc, !PT ;  /* 0x0000001c07117812 */ /* 0x000fe400078efcff */
[-C--:B------:R-:W-:Y:S02]  /*0380*/  LEA R94, P3, R13, R118.reuse, 0x7 ;  /* 0x000000760d5e7211 */ /* 0x080fe400078638ff */
[C---:B------:R-:W-:Y:S02]  /*0390*/  LOP3.LUT R247, R7.reuse, 0x30, RZ, 0xfc, !PT ;  /* 0x0000003007f77812 */ /* 0x040fe400078efcff */
[----:B------:R-:W-:Y:S02]  /*03a0*/  LOP3.LUT R239, R7, 0x40, RZ, 0xfc, !PT ;  /* 0x0000004007ef7812 */ /* 0x000fe400078efcff */
[----:B------:R-:W-:Y:S01]  /*03b0*/  LEA R72, P0, R19, R118, 0x7 ;  /* 0x0000007613487211 */ /* 0x000fe200078038ff */
[----:B------:R-:W-:Y:S01]  /*03c0*/  IMAD.SHL.U32 R24, R247, 0x40, RZ ;  /* 0x00000040f7187824 */ /* 0x000fe200078e00ff */
[----:B------:R-:W-:-:S02]  /*03d0*/  LOP3.LUT R245, R7, 0x34, RZ, 0xfc, !PT ;  /* 0x0000003407f57812 */ /* 0x000fc400078efcff */
[----:B------:R-:W-:Y:S02]  /*03e0*/  LOP3.LUT R243, R7, 0x38, RZ, 0xfc, !PT ;  /* 0x0000003807f37812 */ /* 0x000fe400078efcff */
[-C--:B------:R-:W-:Y:S02]  /*03f0*/  LEA R70, P6, R21, R118.reuse, 0x7 ;  /* 0x0000007615467211 */ /* 0x080fe400078c38ff */
[-C--:B------:R-:W-:Y:S01]  /*0400*/  LEA R66, P4, R25, R118.reuse, 0x7 ;  /* 0x0000007619427211 */ /* 0x080fe200078838ff */
[----:B------:R-:W-:Y:S01]  /*0410*/  IMAD.SHL.U32 R28, R243, 0x40, RZ ;  /* 0x00000040f31c7824 */ /* 0x000fe200078e00ff */
[----:B------:R-:W-:Y:S01]  /*0420*/  LEA.HI.X R49, R104, R119, RZ, 0x1, P5 ;  /* 0x0000007768317211 */ /* 0x000fe200028f0cff */
[----:B------:R-:W-:Y:S01]  /*0430*/  IMAD.WIDE.U32 R104, R3, 0x2, R4 ;  /* 0x0000000203687825 */ /* 0x000fe200078e0004 */
[C---:B------:R-:W-:Y:S01]  /*0440*/  SHF.L.U32 R14, R17.reuse, 0x6, RZ ;  /* 0x00000006110e7819 */ /* 0x040fe200000006ff */
[----:B------:R-:W0:Y:S01]  /*0450*/  LDC.64 R4, c[0x0][0x218] ;  /* 0x00008600ff047b82 */ /* 0x000e220000000a00 */
[----:B------:R-:W-:-:S02]  /*0460*/  LEA R90, P1, R17, R118, 0x7 ;  /* 0x00000076115a7211 */ /* 0x000fc400078238ff */
[C---:B------:R-:W-:Y:S02]  /*0470*/  LOP3.LUT R161, R7.reuse, 0x5c, RZ, 0xfc, !PT ;  /* 0x0000005c07a17812 */ /* 0x040fe400078efcff */
[C---:B------:R-:W-:Y:S02]  /*0480*/  LOP3.LUT R251, R7.reuse, 0x28, RZ, 0xfc, !PT ;  /* 0x0000002807fb7812 */ /* 0x040fe400078efcff */
[----:B------:R-:W-:Y:S01]  /*0490*/  LOP3.LUT R165, R7, 0x54, RZ, 0xfc, !PT ;  /* 0x0000005407a57812 */ /* 0x000fe200078efcff */
[----:B------:R-:W-:Y:S01]  /*04a0*/  IMAD.SHL.U32 R100, R161, 0x40, RZ ;  /* 0x00000040a1647824 */ /* 0x000fe200078e00ff */
[----:B------:R-:W-:Y:S02]  /*04b0*/  LEA.HI.X R95, R18, R119, RZ, 0x1, P3 ;  /* 0x00000077125f7211 */ /* 0x000fe400018f0cff */
[----:B------:R-:W-:Y:S01]  /*04c0*/  LOP3.LUT R233, R7, 0x4c, RZ, 0xfc, !PT ;  /* 0x0000004c07e97812 */ /* 0x000fe200078efcff */
[----:B------:R-:W-:Y:S01]  /*04d0*/  IMAD.SHL.U32 R42, R165, 0x40, RZ ;  /* 0x00000040a52a7824 */ /* 0x000fe200078e00ff */
[----:B------:R-:W-:-:S02]  /*04e0*/  SHF.L.U32 R32, R239, 0x6, RZ ;  /* 0x00000006ef207819 */ /* 0x000fc400000006ff */
[----:B------:R-:W-:Y:S01]  /*04f0*/  LOP3.LUT R167, R7, 0x50, RZ, 0xfc, !PT ;  /* 0x0000005007a77812 */ /* 0x000fe200078efcff */
[----:B------:R-:W-:Y:S01]  /*0500*/  IMAD.WIDE.U32 R64, R3, 0x2, R64 ;  /* 0x0000000203407825 */ /* 0x000fe200078e0040 */
[-C--:B------:R-:W-:Y:S02]  /*0510*/  LEA.HI.X R73, R12, R119.reuse, RZ, 0x1, P0 ;  /* 0x000000770c497211 */ /* 0x080fe400000f0cff */
[-C--:B------:R-:W-:Y:S01]  /*0520*/  LEA R84, P3, R239, R118.reuse, 0x7 ;  /* 0x00000076ef547211 */ /* 0x080fe200078638ff */
[----:B------:R-:W-:Y:S01]  /*0530*/  IMAD.SHL.U32 R40, R167, 0x40, RZ ;  /* 0x00000040a7287824 */ /* 0x000fe200078e00ff */
[----:B------:R-:W-:Y:S01]  /*0540*/  SHF.L.U32 R26, R245, 0x6, RZ ;  /* 0x00000006f51a7819 */ /* 0x000fe200000006ff */
[----:B------:R-:W-:Y:S01]  /*0550*/  IMAD.WIDE.U32 R60, R3, 0x2, R60 ;  /* 0x00000002033c7825 */ /* 0x000fe200078e003c */
[-C--:B------:R-:W-:Y:S02]  /*0560*/  LEA.HI.X R71, R10, R119.reuse, RZ, 0x1, P6 ;  /* 0x000000770a477211 */ /* 0x080fe400030f0cff */
[-C--:B------:R-:W-:Y:S01]  /*0570*/  LEA R78, P0, R245, R118.reuse, 0x7 ;  /* 0x00000076f54e7211 */ /* 0x080fe200078038ff */
[----:B------:R-:W-:Y:S01]  /*0580*/  IMAD.WIDE.U32 R62, R3, 0x2, R62 ;  /* 0x00000002033e7825 */ /* 0x000fe200078e003e */
[----:B------:R-:W-:Y:S01]  /*0590*/  LEA.HI.X R67, R6, R119, RZ, 0x1, P4 ;  /* 0x0000007706437211 */ /* 0x000fe200020f0cff */
[----:B------:R-:W2:Y:S01]  /*05a0*/  LDG.E.U16 R2, desc[UR14][R60.64] ;  /* 0x0000000e3c027981 */ /* 0x000ea2000c1e1500 */
[----:B------:R-:W-:-:S02]  /*05b0*/  LEA R76, P6, R247, R118, 0x7 ;  /* 0x00000076f74c7211 */ /* 0x000fc400078c38ff */
[-C--:B------:R-:W-:Y:S02]  /*05c0*/  LEA.HI.X R91, R14, R119.reuse, RZ, 0x1, P1 ;  /* 0x000000770e5b7211 */ /* 0x080fe400008f0cff */
[----:B------:R-:W-:Y:S02]  /*05d0*/  LEA.HI.X R85, R32, R119, RZ, 0x1, P3 ;  /* 0x0000007720557211 */ /* 0x000fe400018f0cff */
[----:B------:R-:W-:Y:S02]  /*05e0*/  LOP3.LUT R237, R7, 0x44, RZ, 0xfc, !PT ;  /* 0x0000004407ed7812 */ /* 0x000fe400078efcff */
[----:B------:R-:W-:Y:S02]  /*05f0*/  SHF.L.U32 R20, R251, 0x6, RZ ;  /* 0x00000006fb147819 */ /* 0x000fe400000006ff */
[----:B------:R-:W-:Y:S02]  /*0600*/  SHF.L.U32 R38, R233, 0x6, RZ ;  /* 0x00000006e9267819 */ /* 0x000fe400000006ff */
[----:B------:R-:W-:-:S02]  /*0610*/  LOP3.LUT R153, R7, 0x6c, RZ, 0xfc, !PT ;  /* 0x0000006c07997812 */ /* 0x000fc400078efcff */
[C---:B------:R-:W-:Y:S02]  /*0620*/  LOP3.LUT R33, R7.reuse, 0x70, RZ, 0xfc, !PT ;  /* 0x0000007007217812 */ /* 0x040fe400078efcff */
[C---:B------:R-:W-:Y:S02]  /*0630*/  LOP3.LUT R159, R7.reuse, 0x60, RZ, 0xfc, !PT ;  /* 0x00000060079f7812 */ /* 0x040fe400078efcff */
[----:B------:R-:W-:Y:S01]  /*0640*/  LOP3.LUT R11, R7, 0x74, RZ, 0xfc, !PT ;  /* 0x00000074070b7812 */ /* 0x000fe200078efcff */
[----:B------:R-:W-:Y:S01]  /*0650*/  IMAD.WIDE.U32 R68, R3, 0x2, R68 ;  /* 0x0000000203447825 */ /* 0x000fe200078e0044 */
[-C--:B------:R-:W-:Y:S01]  /*0660*/  LEA R80, P1, R243, R118.reuse, 0x7 ;  /* 0x00000076f3507211 */ /* 0x080fe200078238ff */
[----:B------:R-:W3:Y:S01]  /*0670*/  LDG.E.U16 R18, desc[UR14][R60.64+0x40] ;  /* 0x0000400e3c127981 */ /* 0x000ee2000c1e1500 */
[----:B------:R-:W-:Y:S01]  /*0680*/  LEA.HI.X R79, R26, R119, RZ, 0x1, P0 ;  /* 0x000000771a4f7211 */ /* 0x000fe200000f0cff */
[----:B------:R-:W-:Y:S01]  /*0690*/  IMAD.WIDE.U32 R66, R3, 0x2, R66 ;  /* 0x0000000203427825 */ /* 0x000fe200078e0042 */
[-C--:B------:R-:W-:Y:S01]  /*06a0*/  LEA R52, P3, R161, R118.reuse, 0x7 ;  /* 0x00000076a1347211 */ /* 0x080fe200078638ff */
[----:B------:R-:W4:Y:S01]  /*06b0*/  LDG.E.U16 R26, desc[UR14][R64.64+0x40] ;  /* 0x0000400e401a7981 */ /* 0x000f22000c1e1500 */
[----:B------:R-:W-:-:S02]  /*06c0*/  LEA R96, P4, R251, R118, 0x7 ;  /* 0x00000076fb607211 */ /* 0x000fc400078838ff */
[-C--:B------:R-:W-:Y:S01]  /*06d0*/  LEA.HI.X R77, R24, R119.reuse, RZ, 0x1, P6 ;  /* 0x00000077184d7211 */ /* 0x080fe200030f0cff */
[----:B------:R-:W-:Y:S01]  /*06e0*/  IMAD.WIDE.U32 R90, R3, 0x2, R90 ;  /* 0x00000002035a7825 */ /* 0x000fe200078e005a */
[-C--:B------:R-:W-:Y:S01]  /*06f0*/  LEA R88, P6, R233, R118.reuse, 0x7 ;  /* 0x00000076e9587211 */ /* 0x080fe200078c38ff */
[----:B------:R-:W5:Y:S01]  /*0700*/  LDG.E.U16 R24, desc[UR14][R64.64] ;  /* 0x0000000e40187981 */ /* 0x000f62000c1e1500 */
[-C--:B------:R-:W-:Y:S01]  /*0710*/  LEA.HI.X R81, R28, R119.reuse, RZ, 0x1, P1 ;  /* 0x000000771c517211 */ /* 0x080fe200008f0cff */
[----:B------:R-:W-:Y:S01]  /*0720*/  IMAD.SHL.U32 R34, R237, 0x40, RZ ;  /* 0x00000040ed227824 */ /* 0x000fe200078e00ff */
[-C--:B------:R-:W-:Y:S01]  /*0730*/  LEA R54, P1, R165, R118.reuse, 0x7 ;  /* 0x00000076a5367211 */ /* 0x080fe200078238ff */
[----:B------:R-:W4:Y:S01]  /*0740*/  LDG.E.U16 R28, desc[UR14][R66.64] ;  /* 0x0000000e421c7981 */ /* 0x000f22000c1e1500 */
[-C--:B------:R-:W-:Y:S01]  /*0750*/  LEA R56, P0, R167, R118.reuse, 0x7 ;  /* 0x00000076a7387211 */ /* 0x080fe200078038ff */
[----:B------:R-:W-:Y:S01]  /*0760*/  IMAD.SHL.U32 R108, R153, 0x40, RZ ;  /* 0x00000040996c7824 */ /* 0x000fe200078e00ff */
[-C--:B------:R-:W-:Y:S01]  /*0770*/  LEA.HI.X R53, R100, R119.reuse, RZ, 0x1, P3 ;  /* 0x0000007764357211 */ /* 0x080fe200018f0cff */
[C---:B------:R-:W-:Y:S01]  /*0780*/  IMAD.WIDE.U32 R100, R3.reuse, 0x2, R78 ;  /* 0x0000000203647825 */ /* 0x040fe200078e004e */
[-C--:B------:R-:W-:Y:S01]  /*0790*/  LEA.HI.X R97, R20, R119.reuse, RZ, 0x1, P4 ;  /* 0x0000007714617211 */ /* 0x080fe200020f0cff */
[----:B------:R-:W4:Y:S01]  /*07a0*/  LDG.E.U16 R30, desc[UR14][R66.64+0x40] ;  /* 0x0000400e421e7981 */ /* 0x000f22000c1e1500 */
[-C--:B------:R-:W-:Y:S01]  /*07b0*/  LEA.HI.X R89, R38, R119.reuse, RZ, 0x1, P6 ;  /* 0x0000007726597211 */ /* 0x080fe200030f0cff */
[----:B------:R-:W-:Y:S01]  /*07c0*/  IMAD.WIDE.U32 R70, R3, 0x2, R70 ;  /* 0x0000000203467825 */ /* 0x000fe200078e0046 */
[-C--:B------:R-:W-:Y:S01]  /*07d0*/  LEA R58, P4, R237, R118.reuse, 0x7 ;  /* 0x00000076ed3a7211 */ /* 0x080fe200078838ff */
[----:B------:R-:W4:Y:S01]  /*07e0*/  LDG.E.U16 R65, desc[UR14][R90.64] ;  /* 0x0000000e5a417981 */ /* 0x000f22000c1e1500 */
[-C--:B------:R-:W-:Y:S01]  /*07f0*/  LEA.HI.X R55, R42, R119.reuse, RZ, 0x1, P1 ;  /* 0x000000772a377211 */ /* 0x080fe200008f0cff */
[----:B------:R-:W-:Y:S01]  /*0800*/  IMAD.WIDE.U32 R72, R3, 0x2, R72 ;  /* 0x0000000203487825 */ /* 0x000fe200078e0048 */
[----:B------:R-:W-:Y:S01]  /*0810*/  LOP3.LUT R155, R7, 0x68, RZ, 0xfc, !PT ;  /* 0x00000068079b7812 */ /* 0x000fe200078efcff */
[----:B------:R-:W4:Y:S01]  /*0820*/  LDG.E.U16 R78, desc[UR14][R100.64+0x40] ;  /* 0x0000400e644e7981 */ /* 0x000f22000c1e1500 */
[----:B------:R-:W-:Y:S01]  /*0830*/  SHF.L.U32 R110, R33, 0x6, RZ ;  /* 0x00000006216e7819 */ /* 0x000fe200000006ff */
[----:B------:R-:W-:Y:S01]  /*0840*/  IMAD.WIDE.U32 R94, R3, 0x2, R94 ;  /* 0x00000002035e7825 */ /* 0x000fe200078e005e */
[-C--:B------:R-:W-:Y:S01]  /*0850*/  LEA.HI.X R57, R40, R119.reuse, RZ, 0x1, P0 ;  /* 0x0000007728397211 */ /* 0x080fe200000f0cff */
[----:B------:R1:W4:Y:S01]  /*0860*/  LDG.E.U16 R66, desc[UR14][R90.64+0x40] ;  /* 0x0000400e5a427981 */ /* 0x000322000c1e1500 */
[-C--:B------:R-:W-:Y:S01]  /*0870*/  LEA R42, P1, R33, R118.reuse, 0x7 ;  /* 0x00000076212a7211 */ /* 0x080fe200078238ff */
[----:B------:R-:W-:Y:S01]  /*0880*/  IMAD.WIDE.U32 R96, R3, 0x2, R96 ;  /* 0x0000000203607825 */ /* 0x000fe200078e0060 */
[-C--:B------:R-:W-:Y:S01]  /*0890*/  LEA R46, P0, R153, R118.reuse, 0x7 ;  /* 0x00000076992e7211 */ /* 0x080fe200078038ff */
[----:B------:R-:W5:Y:S01]  /*08a0*/  LDG.E.U16 R20, desc[UR14][R62.64] ;  /* 0x0000000e3e147981 */ /* 0x000f62000c1e1500 */
[----:B------:R-:W-:Y:S01]  /*08b0*/  LOP3.LUT R9, R7, 0x78, RZ, 0xfc, !PT ;  /* 0x0000007807097812 */ /* 0x000fe200078efcff */
[----:B------:R-:W-:Y:S01]  /*08c0*/  IMAD.SHL.U32 R102, R159, 0x40, RZ ;  /* 0x000000409f667824 */ /* 0x000fe200078e00ff */
[-C--:B------:R-:W-:Y:S01]  /*08d0*/  LEA.HI.X R59, R34, R119.reuse, RZ, 0x1, P4 ;  /* 0x00000077223b7211 */ /* 0x080fe200020f0cff */
[----:B------:R-:W-:Y:S01]  /*08e0*/  IMAD.SHL.U32 R112, R11, 0x40, RZ ;  /* 0x000000400b707824 */ /* 0x000fe200078e00ff */
[-C--:B------:R-:W-:Y:S01]  /*08f0*/  LEA R50, P4, R159, R118.reuse, 0x7 ;  /* 0x000000769f327211 */ /* 0x080fe200078838ff */
[----:B-1----:R-:W-:Y:S01]  /*0900*/  IMAD.WIDE.U32 R90, R3, 0x2, R76 ;  /* 0x00000002035a7825 */ /* 0x002fe200078e004c */
[-C--:B------:R-:W-:Y:S01]  /*0910*/  LEA.HI.X R43, R110, R119.reuse, RZ, 0x1, P1 ;  /* 0x000000776e2b7211 */ /* 0x080fe200008f0cff */
[----:B------:R1:W4:Y:S01]  /*0920*/  LDG.E.U16 R77, desc[UR14][R100.64] ;  /* 0x0000000e644d7981 */ /* 0x000322000c1e1500 */
[-C--:B------:R-:W-:Y:S01]  /*0930*/  LEA R40, P2, R11, R118.reuse, 0x7 ;  /* 0x000000760b287211 */ /* 0x080fe200078438ff */
[----:B------:R-:W-:Y:S01]  /*0940*/  IMAD.WIDE.U32 R48, R3, 0x2, R48 ;  /* 0x0000000203307825 */ /* 0x000fe200078e0030 */
[-C--:B------:R-:W-:Y:S01]  /*0950*/  LEA.HI.X R47, R108, R119.reuse, RZ, 0x1, P0 ;  /* 0x000000776c2f7211 */ /* 0x080fe200000f0cff */
[----:B------:R-:W4:Y:S01]  /*0960*/  LDG.E.U16 R22, desc[UR14][R62.64+0x40] ;  /* 0x0000400e3e167981 */ /* 0x000f22000c1e1500 */
[----:B------:R-:W-:Y:S01]  /*0970*/  LOP3.LUT R7, R7, 0x7c, RZ, 0xfc, !PT ;  /* 0x0000007c07077812 */ /* 0x000fe200078efcff */
[C---:B------:R-:W-:Y:S01]  /*0980*/  IMAD.SHL.U32 R106, R155.reuse, 0x40, RZ ;  /* 0x000000409b6a7824 */ /* 0x040fe200078e00ff */
[----:B------:R-:W-:Y:S01]  /*0990*/  LEA R44, P6, R155, R118, 0x7 ;  /* 0x000000769b2c7211 */ /* 0x000fe200078c38ff */
[----:B------:R-:W4:Y:S01]  /*09a0*/  LDG.E.U16 R35, desc[UR14][R68.64] ;  /* 0x0000000e44237981 */ /* 0x000f22000c1e1500 */
[----:B------:R-:W-:Y:S01]  /*09b0*/  IMAD.WIDE.U32 R92, R3, 0x2, R92 ;  /* 0x00000002035c7825 */ /* 0x000fe200078e005c */
[----:B------:R-:W-:-:S02]  /*09c0*/  LEA.HI.X R51, R102, R119, RZ, 0x1, P4 ;  /* 0x0000007766337211 */ /* 0x000fc400020f0cff */
[----:B------:R-:W4:Y:S01]  /*09d0*/  LDG.E.U16 R60, desc[UR14][R68.64+0x40] ;  /* 0x0000400e443c7981 */ /* 0x000f22000c1e1500 */
[----:B-1----:R-:W-:Y:S01]  /*09e0*/  IMAD.WIDE.U32 R100, R3, 0x2, R88 ;  /* 0x0000000203647825 */ /* 0x002fe200078e0058 */
[----:B------:R-:W-:Y:S02]  /*09f0*/  LEA R36, P3, R9, R118, 0x7 ;  /* 0x0000007609247211 */ /* 0x000fe400078638ff */
[----:B------:R-:W4:Y:S01]  /*0a00*/  LDG.E.U16 R61, desc[UR14][R70.64] ;  /* 0x0000000e463d7981 */ /* 0x000f22000c1e1500 */
[----:B------:R-:W-:Y:S01]  /*0a10*/  IMAD.WIDE.U32 R98, R3, 0x2, R74 ;  /* 0x0000000203627825 */ /* 0x000fe200078e004a */
[----:B------:R-:W-:Y:S02]  /*0a20*/  LEA.HI.X R41, R112, R119, RZ, 0x1, P2 ;  /* 0x0000007770297211 */ /* 0x000fe400010f0cff */
[----:B------:R-:W4:Y:S01]  /*0a30*/  LDG.E.U16 R62, desc[UR14][R70.64+0x40] ;  /* 0x0000400e463e7981 */ /* 0x000f22000c1e1500 */
[----:B------:R-:W-:Y:S01]  /*0a40*/  IMAD.SHL.U32 R114, R9, 0x40, RZ ;  /* 0x0000004009727824 */ /* 0x000fe200078e00ff */
[----:B------:R-:W-:-:S02]  /*0a50*/  SHF.L.U32 R116, R7, 0x6, RZ ;  /* 0x0000000607747819 */ /* 0x000fc400000006ff */
[----:B------:R-:W4:Y:S01]  /*0a60*/  LDG.E.U16 R63, desc[UR14][R72.64] ;  /* 0x0000000e483f7981 */ /* 0x000f22000c1e1500 */
[----:B------:R-:W-:Y:S01]  /*0a70*/  IMAD.WIDE.U32 R42, R3, 0x2, R42 ;  /* 0x00000002032a7825 */ /* 0x000fe200078e002a */
[----:B------:R-:W-:Y:S02]  /*0a80*/  LEA R38, P4, R7, R118, 0x7 ;  /* 0x0000007607267211 */ /* 0x000fe400078838ff */
[----:B------:R-:W4:Y:S01]  /*0a90*/  LDG.E.U16 R64, desc[UR14][R72.64+0x40] ;  /* 0x0000400e48407981 */ /* 0x000f22000c1e1500 */
[----:B------:R-:W-:Y:S01]  /*0aa0*/  IMAD.SHL.U32 R16, R31, 0x8, RZ ;  /* 0x000000081f107824 */ /* 0x000fe200078e00ff */
[-C--:B------:R-:W-:Y:S02]  /*0ab0*/  LEA.HI.X R45, R106, R119.reuse, RZ, 0x1, P6 ;  /* 0x000000776a2d7211 */ /* 0x080fe400030f0cff */
[----:B------:R-:W4:Y:S01]  /*0ac0*/  LDG.E.U16 R69, desc[UR14][R94.64] ;  /* 0x0000000e5e457981 */ /* 0x000f22000c1e1500 */
[----:B------:R-:W-:Y:S01]  /*0ad0*/  IMAD.WIDE.U32 R46, R3, 0x2, R46 ;  /* 0x00000002032e7825 */ /* 0x000fe200078e002e */
[----:B------:R-:W-:-:S02]  /*0ae0*/  LEA.HI.X R37, R114, R119, RZ, 0x1, P3 ;  /* 0x0000007772257211 */ /* 0x000fc400018f0cff */
[----:B------:R1:W4:Y:S01]  /*0af0*/  LDG.E.U16 R70, desc[UR14][R94.64+0x40] ;  /* 0x0000400e5e467981 */ /* 0x000322000c1e1500 */
[----:B------:R-:W-:-:S03]  /*0b00*/  LEA.HI.X R39, R116, R119, RZ, 0x1, P4 ;  /* 0x0000007774277211 */ /* 0x000fc600020f0cff */
[----:B------:R-:W4:Y:S04]  /*0b10*/  LDG.E.U16 R71, desc[UR14][R96.64] ;  /* 0x0000000e60477981 */ /* 0x000f28000c1e1500 */
[----:B------:R0:W4:Y:S01]  /*0b20*/  LDG.E.U16 R72, desc[UR14][R96.64+0x40] ;  /* 0x0000400e60487981 */ /* 0x000122000c1e1500 */
[----:B-1----:R-:W-:-:S03]  /*0b30*/  IMAD.WIDE.U32 R94, R3, 0x2, R82 ;  /* 0x00000002035e7825 */ /* 0x002fc600078e0052 */
[----:B------:R-:W4:Y:S04]  /*0b40*/  LDG.E.U16 R75, desc[UR14][R90.64] ;  /* 0x0000000e5a4b7981 */ /* 0x000f28000c1e1500 */
[----:B------:R-:W4:Y:S01]  /*0b50*/  LDG.E.U16 R76, desc[UR14][R90.64+0x40] ;  /* 0x0000400e5a4c7981 */ /* 0x000f22000c1e1500 */
[----:B0-----:R-:W-:-:S03]  /*0b60*/  IMAD.WIDE.U32 R96, R3, 0x2, R84 ;  /* 0x0000000203607825 */ /* 0x001fc600078e0054 */
[----:B------:R-:W4:Y:S04]  /*0b70*/  LDG.E.U16 R89, desc[UR14][R100.64] ;  /* 0x0000000e64597981 */ /* 0x000f28000c1e1500 */
[----:B------:R-:W4:Y:S04]  /*0b80*/  LDG.E.U16 R102, desc[UR14][R48.64] ;  /* 0x0000000e30667981 */ /* 0x000f28000c1e1500 */
[----:B------:R-:W4:Y:S01]  /*0b90*/  LDG.E.U16 R90, desc[UR14][R100.64+0x40] ;  /* 0x0000400e645a7981 */ /* 0x000f22000c1e1500 */
[----:B------:R-:W-:-:S03]  /*0ba0*/  IMAD.WIDE.U32 R40, R3, 0x2, R40 ;  /* 0x0000000203287825 */ /* 0x000fc600078e0028 */
[----:B------:R-:W4:Y:S04]  /*0bb0*/  LDG.E.U16 R67, desc[UR14][R92.64] ;  /* 0x0000000e5c437981 */ /* 0x000f28000c1e1500 */
[----:B------:R0:W4:Y:S04]  /*0bc0*/  LDG.E.U16 R68, desc[UR14][R92.64+0x40] ;  /* 0x0000400e5c447981 */ /* 0x000128000c1e1500 */
[----:B------:R1:W4:Y:S01]  /*0bd0*/  LDG.E.U16 R101, desc[UR14][R48.64+0x40] ;  /* 0x0000400e30657981 */ /* 0x000322000c1e1500 */
[----:B------:R-:W-:Y:S01]  /*0be0*/  IMAD.WIDE.U32 R44, R3, 0x2, R44 ;  /* 0x00000002032c7825 */ /* 0x000fe200078e002c */
[----:B------:R-:W-:-:S02]  /*0bf0*/  SHF.L.U32 R14, R29, 0x8, RZ ;  /* 0x000000081d0e7819 */ /* 0x000fc400000006ff */
[----:B------:R-:W4:Y:S01]  /*0c00*/  LDG.E.U16 R82, desc[UR14][R94.64+0x40] ;  /* 0x0000400e5e527981 */ /* 0x000f22000c1e1500 */
[----:B0-----:R-:W-:-:S03]  /*0c10*/  IMAD.WIDE.U32 R92, R3, 0x2, R80 ;  /* 0x00000002035c7825 */ /* 0x001fc600078e0050 */
[----:B------:R-:W4:Y:S01]  /*0c20*/  LDG.E.U16 R81, desc[UR14][R94.64] ;  /* 0x0000000e5e517981 */ /* 0x000f22000c1e1500 */
[----:B-1----:R-:W-:-:S03]  /*0c30*/  LEA R48, P0, R31, R4, 0x4 ;  /* 0x000000041f307211 */ /* 0x002fc600078020ff */
[----:B------:R-:W4:Y:S01]  /*0c40*/  LDG.E.U16 R83, desc[UR14][R96.64] ;  /* 0x0000000e60537981 */ /* 0x000f22000c1e1500 */
[----:B------:R-:W-:Y:S01]  /*0c50*/  IMAD.SHL.U32 R6, R241, 0x100, RZ ;  /* 0x00000100f1067824 */ /* 0x000fe200078e00ff */
[----:B------:R-:W-:Y:S02]  /*0c60*/  LEA.HI.X R49, R16, R5, RZ, 0x1, P0 ;  /* 0x0000000510317211 */ /* 0x000fe400000f0cff */
[----:B------:R-:W4:Y:S04]  /*0c70*/  LDG.E.U16 R84, desc[UR14][R96.64+0x40] ;  /* 0x0000400e60547981 */ /* 0x000f28000c1e1500 */
[----:B------:R-:W4:Y:S04]  /*0c80*/  LDG.E.U16 R95, desc[UR14][R104.64] ;  /* 0x0000000e685f7981 */ /* 0x000f28000c1e1500 */
[----:B------:R-:W4:Y:S04]  /*0c90*/  LDG.E.U16 R107, desc[UR14][R42.64] ;  /* 0x0000000e2a6b7981 */ /* 0x000f28000c1e1500 */
[----:B------:R-:W4:Y:S04]  /*0ca0*/  LDG.E.U16 R96, desc[UR14][R104.64+0x40] ;  /* 0x0000400e68607981 */ /* 0x000f28000c1e1500 */
[----:B------:R0:W4:Y:S01]  /*0cb0*/  LDG.E.U16 R106, desc[UR14][R42.64+0x40] ;  /* 0x0000400e2a6a7981 */ /* 0x000122000c1e1500 */
[----:B------:R-:W-:-:S03]  /*0cc0*/  IMAD.WIDE.U32 R36, R3, 0x2, R36 ;  /* 0x0000000203247825 */ /* 0x000fc600078e0024 */
[----:B------:R-:W4:Y:S04]  /*0cd0*/  LDG.E.U16 R108, desc[UR14][R46.64+0x40] ;  /* 0x0000400e2e6c7981 */ /* 0x000f28000c1e1500 */
[----:B------:R1:W4:Y:S01]  /*0ce0*/  LDG.E.U16 R105, desc[UR14][R46.64] ;  /* 0x0000000e2e697981 */ /* 0x000322000c1e1500 */
[----:B0-----:R-:W-:Y:S01]  /*0cf0*/  LEA R42, P0, R29, R4, 0x9 ;  /* 0x000000041d2a7211 */ /* 0x001fe200078048ff */
[----:B------:R-:W-:Y:S02]  /*0d00*/  IMAD.WIDE.U32 R38, R3, 0x2, R38 ;  /* 0x0000000203267825 */ /* 0x000fe400078e0026 */
[----:B------:R-:W4:Y:S01]  /*0d10*/  LDG.E.U16 R137, desc[UR14][R40.64] ;  /* 0x0000000e28897981 */ /* 0x000f22000c1e1500 */
[----:B------:R-:W-:Y:S01]  /*0d20*/  LEA.HI.X R43, R14, R5, RZ, 0x1, P0 ;  /* 0x000000050e2b7211 */ /* 0x000fe200000f0cff */
[----:B------:R-:W-:-:S02]  /*0d30*/  IMAD.SHL.U32 R12, R27, 0x100, RZ ;  /* 0x000001001b0c7824 */ /* 0x000fc400078e00ff */
[----:B------:R0:W4:Y:S01]  /*0d40*/  LDG.E.U16 R136, desc[UR14][R40.64+0x40] ;  /* 0x0000400e28887981 */ /* 0x000122000c1e1500 */
[----:B-1----:R-:W-:-:S03]  /*0d50*/  LEA R46, P1, R241, R4, 0x9 ;  /* 0x00000004f12e7211 */ /* 0x002fc600078248ff */
[----:B------:R-:W4:Y:S01]  /*0d60*/  LDG.E.U16 R103, desc[UR14][R44.64] ;  /* 0x0000000e2c677981 */ /* 0x000f22000c1e1500 */
[----:B------:R-:W-:-:S03]  /*0d70*/  LEA.HI.X R47, R6, R5, RZ, 0x1, P1 ;  /* 0x00000005062f7211 */ /* 0x000fc600008f0cff */
[----:B------:R1:W4:Y:S01]  /*0d80*/  LDG.E.U16 R104, desc[UR14][R44.64+0x40] ;  /* 0x0000400e2c687981 */ /* 0x000322000c1e1500 */
[----:B0-----:R-:W-:-:S03]  /*0d90*/  IMAD.WIDE.U32 R40, R3, 0x2, R48 ;  /* 0x0000000203287825 */ /* 0x001fc600078e0030 */
[----:B------:R-:W4:Y:S01]  /*0da0*/  LDG.E.U16 R135, desc[UR14][R36.64] ;  /* 0x0000000e24877981 */ /* 0x000f22000c1e1500 */
[----:B------:R-:W-:-:S03]  /*0db0*/  IMAD.SHL.U32 R34, R25, 0x100, RZ ;  /* 0x0000010019227824 */ /* 0x000fc600078e00ff */
[----:B------:R0:W4:Y:S01]  /*0dc0*/  LDG.E.U16 R134, desc[UR14][R36.64+0x40] ;  /* 0x0000400e24867981 */ /* 0x000122000c1e1500 */
[----:B-1----:R-:W-:-:S03]  /*0dd0*/  LEA R44, P1, R27, R4, 0x9 ;  /* 0x000000041b2c7211 */ /* 0x002fc600078248ff */
[----:B------:R-:W4:Y:S01]  /*0de0*/  LDG.E.U16 R133, desc[UR14][R38.64] ;  /* 0x0000000e26857981 */ /* 0x000f22000c1e1500 */
[----:B------:R-:W-:Y:S02]  /*0df0*/  SHF.L.U32 R32, R23, 0x8, RZ ;  /* 0x0000000817207819 */ /* 0x000fe400000006ff */
[----:B------:R-:W-:Y:S01]  /*0e00*/  LEA.HI.X R45, R12, R5, RZ, 0x1, P1 ;  /* 0x000000050c2d7211 */ /* 0x000fe200008f0cff */
[----:B------:R1:W4:Y:S01]  /*0e10*/  LDG.E.U16 R132, desc[UR14][R38.64+0x40] ;  /* 0x0000400e26847981 */ /* 0x000322000c1e1500 */
[----:B0-----:R-:W-:Y:S01]  /*0e20*/  IMAD.WIDE.U32 R36, R3, 0x2, R42 ;  /* 0x0000000203247825 */ /* 0x001fe200078e002a */
[----:B------:R-:W-:Y:S02]  /*0e30*/  LEA R42, P0, R25, R4, 0x9 ;  /* 0x00000004192a7211 */ /* 0x000fe400078048ff */
[----:B------:R-:W4:Y:S04]  /*0e40*/  LDG.E.U16 R123, desc[UR14][R40.64] ;  /* 0x0000000e287b7981 */ /* 0x000f28000c1e1500 */
[----:B------:R-:W4:Y:S01]  /*0e50*/  LDG.E.U16 R122, desc[UR14][R40.64+0x40] ;  /* 0x0000400e287a7981 */ /* 0x000f22000c1e1500 */
[----:B-1----:R-:W-:-:S03]  /*0e60*/  IMAD.WIDE.U32 R38, R3, 0x2, R46 ;  /* 0x0000000203267825 */ /* 0x002fc600078e002e */
[----:B------:R-:W4:Y:S04]  /*0e70*/  LDG.E.U16 R121, desc[UR14][R40.64+0x80] ;  /* 0x0000800e28797981 */ /* 0x000f28000c1e1500 */
[----:B------:R-:W4:Y:S04]  /*0e80*/  LDG.E.U16 R120, desc[UR14][R40.64+0xc0] ;  /* 0x0000c00e28787981 */ /* 0x000f28000c1e1500 */
[----:B------:R-:W4:Y:S04]  /*0e90*/  LDG.E.U16 R119, desc[UR14][R40.64+0x100] ;  /* 0x0001000e28777981 */ /* 0x000f28000c1e1500 */
[----:B------:R-:W4:Y:S04]  /*0ea0*/  LDG.E.U16 R118, desc[UR14][R40.64+0x140] ;  /* 0x0001400e28767981 */ /* 0x000f28000c1e1500 */
[----:B------:R-:W4:Y:S04]  /*0eb0*/  LDG.E.U16 R117, desc[UR14][R40.64+0x180] ;  /* 0x0001800e28757981 */ /* 0x000f28000c1e1500 */
[----:B------:R0:W4:Y:S01]  /*0ec0*/  LDG.E.U16 R116, desc[UR14][R40.64+0x1c0] ;  /* 0x0001c00e28747981 */ /* 0x000122000c1e1500 */
[----:B------:R-:W-:Y:S01]  /*0ed0*/  LEA.HI.X R43, R34, R5, RZ, 0x1, P0 ;  /* 0x00000005222b7211 */ /* 0x000fe200000f0cff */
[----:B------:R-:W-:-:S02]  /*0ee0*/  IMAD.WIDE.U32 R44, R3, 0x2, R44 ;  /* 0x00000002032c7825 */ /* 0x000fc400078e002c */
[----:B------:R-:W4:Y:S02]  /*0ef0*/  LDG.E.U16 R131, desc[UR14][R38.64] ;  /* 0x0000000e26837981 */ /* 0x000f24000c1e1500 */
[----:B------:R-:W-:Y:S02]  /*0f00*/  IMAD.SHL.U32 R10, R21, 0x100, RZ ;  /* 0x00000100150a7824 */ /* 0x000fe400078e00ff */
[----:B------:R-:W4:Y:S01]  /*0f10*/  LDG.E.U16 R130, desc[UR14][R38.64+0x40] ;  /* 0x0000400e26827981 */ /* 0x000f22000c1e1500 */
[----:B0-----:R-:W-:Y:S01]  /*0f20*/  LEA R40, P1, R23, R4, 0x9 ;  /* 0x0000000417287211 */ /* 0x001fe200078248ff */
[----:B------:R-:W-:Y:S02]  /*0f30*/  IMAD.SHL.U32 R8, R19, 0x100, RZ ;  /* 0x0000010013087824 */ /* 0x000fe400078e00ff */
[----:B------:R-:W4:Y:S01]  /*0f40*/  LDG.E.U16 R129, desc[UR14][R38.64+0x80] ;  /* 0x0000800e26817981 */ /* 0x000f22000c1e1500 */
[----:B------:R-:W-:Y:S01]  /*0f50*/  IMAD.WIDE.U32 R50, R3, 0x2, R50 ;  /* 0x0000000203327825 */ /* 0x000fe200078e0032 */
[----:B------:R-:W-:-:S02]  /*0f60*/  LEA.HI.X R41, R32, R5, RZ, 0x1, P1 ;  /* 0x0000000520297211 */ /* 0x000fc400008f0cff */
[----:B------:R-:W4:Y:S04]  /*0f70*/  LDG.E.U16 R128, desc[UR14][R38.64+0xc0] ;  /* 0x0000c00e26807981 */ /* 0x000f28000c1e1500 */
[----:B------:R-:W4:Y:S04]  /*0f80*/  LDG.E.U16 R127, desc[UR14][R38.64+0x100] ;  /* 0x0001000e267f7981 */ /* 0x000f28000c1e1500 */
[----:B------:R-:W4:Y:S04]  /*0f90*/  LDG.E.U16 R126, desc[UR14][R38.64+0x140] ;  /* 0x0001400e267e7981 */ /* 0x000f28000c1e1500 */
[----:B------:R-:W4:Y:S04]  /*0fa0*/  LDG.E.U16 R125, desc[UR14][R38.64+0x180] ;  /* 0x0001800e267d7981 */ /* 0x000f28000c1e1500 */
[----:B------:R0:W4:Y:S04]  /*0fb0*/  LDG.E.U16 R124, desc[UR14][R38.64+0x1c0] ;  /* 0x0001c00e267c7981 */ /* 0x000128000c1e1500 */
[----:B------:R-:W4:Y:S04]  /*0fc0*/  LDG.E.U16 R115, desc[UR14][R36.64] ;  /* 0x0000000e24737981 */ /* 0x000f28000c1e1500 */
[----:B------:R-:W4:Y:S01]  /*0fd0*/  LDG.E.U16 R114, desc[UR14][R36.64+0x40] ;  /* 0x0000400e24727981 */ /* 0x000f22000c1e1500 */
[----:B0-----:R-:W-:-:S03]  /*0fe0*/  LEA R38, P1, R19, R4, 0x9 ;  /* 0x0000000413267211 */ /* 0x001fc600078248ff */
[----:B------:R-:W4:Y:S04]  /*0ff0*/  LDG.E.U16 R113, desc[UR14][R36.64+0x80] ;  /* 0x0000800e24717981 */ /* 0x000f28000c1e1500 */
[----:B------:R-:W4:Y:S04]  /*1000*/  LDG.E.U16 R112, desc[UR14][R36.64+0xc0] ;  /* 0x0000c00e24707981 */ /* 0x000f28000c1e1500 */
[----:B------:R-:W4:Y:S04]  /*1010*/  LDG.E.U16 R111, desc[UR14][R36.64+0x100] ;  /* 0x0001000e246f7981 */ /* 0x000f28000c1e1500 */
[----:B------:R-:W4:Y:S04]  /*1020*/  LDG.E.U16 R110, desc[UR14][R36.64+0x140] ;  /* 0x0001400e246e7981 */ /* 0x000f28000c1e1500 */
[----:B------:R-:W4:Y:S04]  /*1030*/  LDG.E.U16 R109, desc[UR14][R36.64+0x180] ;  /* 0x0001800e246d7981 */ /* 0x000f28000c1e1500 */
[----:B------:R0:W4:Y:S01]  /*1040*/  LDG.E.U16 R145, desc[UR14][R36.64+0x1c0] ;  /* 0x0001c00e24917981 */ /* 0x000122000c1e1500 */
[----:B------:R-:W-:-:S03]  /*1050*/  IMAD.WIDE.U32 R52, R3, 0x2, R52 ;  /* 0x0000000203347825 */ /* 0x000fc600078e0034 */
[----:B------:R-:W4:Y:S01]  /*1060*/  LDG.E.U16 R73, desc[UR14][R98.64] ;  /* 0x0000000e62497981 */ /* 0x000f22000c1e1500 */
[----:B------:R-:W-:-:S03]  /*1070*/  IMAD.WIDE.U32 R42, R3, 0x2, R42 ;  /* 0x00000002032a7825 */ /* 0x000fc600078e002a */
[----:B------:R1:W4:Y:S01]  /*1080*/  LDG.E.U16 R74, desc[UR14][R98.64+0x40] ;  /* 0x0000400e624a7981 */ /* 0x000322000c1e1500 */
[----:B0-----:R-:W-:-:S03]  /*1090*/  LEA R36, P0, R21, R4, 0x9 ;  /* 0x0000000415247211 */ /* 0x001fc600078048ff */
[----:B------:R-:W4:Y:S01]  /*10a0*/  LDG.E.U16 R144, desc[UR14][R44.64] ;  /* 0x0000000e2c907981 */ /* 0x000f22000c1e1500 */
[-C--:B------:R-:W-:Y:S02]  /*10b0*/  LEA.HI.X R39, R8, R5.reuse, RZ, 0x1, P1 ;  /* 0x0000000508277211 */ /* 0x080fe400008f0cff */
[----:B------:R-:W-:Y:S01]  /*10c0*/  LEA.HI.X R37, R10, R5, RZ, 0x1, P0 ;  /* 0x000000050a257211 */ /* 0x000fe200000f0cff */
[----:B------:R-:W4:Y:S01]  /*10d0*/  LDG.E.U16 R143, desc[UR14][R44.64+0x40] ;  /* 0x0000400e2c8f7981 */ /* 0x000f22000c1e1500 */
[----:B-1----:R-:W-:-:S03]  /*10e0*/  IMAD.WIDE.U32 R98, R3, 0x2, R86 ;  /* 0x0000000203627825 */ /* 0x002fc600078e0056 */
[----:B------:R-:W4:Y:S04]  /*10f0*/  LDG.E.U16 R142, desc[UR14][R44.64+0x80] ;  /* 0x0000800e2c8e7981 */ /* 0x000f28000c1e1500 */
[----:B------:R-:W4:Y:S04]  /*1100*/  LDG.E.U16 R141, desc[UR14][R44.64+0xc0] ;  /* 0x0000c00e2c8d7981 */ /* 0x000f28000c1e1500 */
[----:B------:R-:W4:Y:S04]  /*1110*/  LDG.E.U16 R140, desc[UR14][R44.64+0x100] ;  /* 0x0001000e2c8c7981 */ /* 0x000f28000c1e1500 */
[----:B------:R-:W4:Y:S04]  /*1120*/  LDG.E.U16 R139, desc[UR14][R44.64+0x140] ;  /* 0x0001400e2c8b7981 */ /* 0x000f28000c1e1500 */
[----:B------:R-:W4:Y:S04]  /*1130*/  LDG.E.U16 R138, desc[UR14][R44.64+0x180] ;  /* 0x0001800e2c8a7981 */ /* 0x000f28000c1e1500 */
[----:B------:R0:W4:Y:S04]  /*1140*/  LDG.E.U16 R146, desc[UR14][R44.64+0x1c0] ;  /* 0x0001c00e2c927981 */ /* 0x000128000c1e1500 */
[----:B------:R-:W4:Y:S04]  /*1150*/  LDG.E.U16 R100, desc[UR14][R50.64] ;  /* 0x0000000e32647981 */ /* 0x000f28000c1e1500 */
[----:B------:R1:W4:Y:S01]  /*1160*/  LDG.E.U16 R97, desc[UR14][R50.64+0x40] ;  /* 0x0000400e32617981 */ /* 0x000322000c1e1500 */
[----:B0-----:R-:W-:Y:S01]  /*1170*/  IMAD.WIDE.U32 R44, R3, 0x2, R40 ;  /* 0x00000002032c7825 */ /* 0x001fe200078e0028 */
[----:B------:R-:W-:-:S02]  /*1180*/  SHF.L.U32 R40, R17, 0x8, RZ ;  /* 0x0000000811287819 */ /* 0x000fc400000006ff */
[----:B------:R-:W4:Y:S01]  /*1190*/  LDG.E.U16 R87, desc[UR14][R98.64] ;  /* 0x0000000e62577981 */ /* 0x000f22000c1e1500 */
[-C--:B------:R-:W-:Y:S01]  /*11a0*/  LEA R48, P1, R15, R4.reuse, 0x9 ;  /* 0x000000040f307211 */ /* 0x080fe200078248ff */
[----:B------:R-:W-:Y:S02]  /*11b0*/  IMAD.WIDE.U32 R36, R3, 0x2, R36 ;  /* 0x0000000203247825 */ /* 0x000fe400078e0024 */
[----:B------:R-:W4:Y:S01]  /*11c0*/  LDG.E.U16 R88, desc[UR14][R98.64+0x40] ;  /* 0x0000400e62587981 */ /* 0x000f22000c1e1500 */
[----:B-1----:R-:W-:-:S03]  /*11d0*/  LEA R50, P0, R17, R4, 0x9 ;  /* 0x0000000411327211 */ /* 0x002fc600078048ff */
[----:B------:R-:W4:Y:S01]  /*11e0*/  LDG.E.U16 R152, desc[UR14][R42.64] ;  /* 0x0000000e2a987981 */ /* 0x000f22000c1e1500 */
[----:B------:R-:W-:-:S03]  /*11f0*/  LEA.HI.X R51, R40, R5, RZ, 0x1, P0 ;  /* 0x0000000528337211 */ /* 0x000fc600000f0cff */
[----:B------:R-:W4:Y:S04]  /*1200*/  LDG.E.U16 R151, desc[UR14][R42.64+0x40] ;  /* 0x0000400e2a977981 */ /* 0x000f28000c1e1500 */
[----:B------:R-:W4:Y:S04]  /*1210*/  LDG.E.U16 R98, desc[UR14][R52.64] ;  /* 0x0000000e34627981 */ /* 0x000f28000c1e1500 */
[----:B------:R0:W4:Y:S04]  /*1220*/  LDG.E.U16 R99, desc[UR14][R52.64+0x40] ;  /* 0x0000400e34637981 */ /* 0x000128000c1e1500 */
[----:B------:R-:W4:Y:S04]  /*1230*/  LDG.E.U16 R150, desc[UR14][R42.64+0x80] ;  /* 0x0000800e2a967981 */ /* 0x000f28000c1e1500 */
[----:B------:R-:W4:Y:S01]  /*1240*/  LDG.E.U16 R149, desc[UR14][R42.64+0xc0] ;  /* 0x0000c00e2a957981 */ /* 0x000f22000c1e1500 */
[----:B0-----:R-:W-:-:S03]  /*1250*/  IMAD.WIDE.U32 R52, R3, 0x2, R38 ;  /* 0x0000000203347825 */ /* 0x001fc600078e0026 */
[----:B------:R-:W4:Y:S01]  /*1260*/  LDG.E.U16 R148, desc[UR14][R42.64+0x100] ;  /* 0x0001000e2a947981 */ /* 0x000f22000c1e1500 */
[----:B------:R-:W-:-:S03]  /*1270*/  IMAD.SHL.U32 R38, R13, 0x100, RZ ;  /* 0x000001000d267824 */ /* 0x000fc600078e00ff */
[----:B------:R-:W4:Y:S04]  /*1280*/  LDG.E.U16 R147, desc[UR14][R42.64+0x140] ;  /* 0x0001400e2a937981 */ /* 0x000f28000c1e1500 */
[----:B------:R-:W4:Y:S04]  /*1290*/  LDG.E.U16 R41, desc[UR14][R42.64+0x180] ;  /* 0x0001800e2a297981 */ /* 0x000f28000c1e1500 */
[----:B------:R0:W4:Y:S04]  /*12a0*/  LDG.E.U16 R154, desc[UR14][R42.64+0x1c0] ;  /* 0x0001c00e2a9a7981 */ /* 0x000128000c1e1500 */
[----:B------:R-:W4:Y:S04]  /*12b0*/  LDG.E.U16 R168, desc[UR14][R44.64] ;  /* 0x0000000e2ca87981 */ /* 0x000f28000c1e1500 */
[----:B------:R-:W4:Y:S01]  /*12c0*/  LDG.E.U16 R166, desc[UR14][R44.64+0x40] ;  /* 0x0000400e2ca67981 */ /* 0x000f22000c1e1500 */
[----:B0-----:R-:W-:-:S03]  /*12d0*/  IMAD.SHL.U32 R42, R15, 0x100, RZ ;  /* 0x000001000f2a7824 */ /* 0x001fc600078e00ff */
[----:B------:R-:W4:Y:S04]  /*12e0*/  LDG.E.U16 R164, desc[UR14][R44.64+0x80] ;  /* 0x0000800e2ca47981 */ /* 0x000f28000c1e1500 */
[----:B------:R-:W4:Y:S04]  /*12f0*/  LDG.E.U16 R162, desc[UR14][R44.64+0xc0] ;  /* 0x0000c00e2ca27981 */ /* 0x000f28000c1e1500 */
[----:B------:R-:W4:Y:S04]  /*1300*/  LDG.E.U16 R160, desc[UR14][R44.64+0x100] ;  /* 0x0001000e2ca07981 */ /* 0x000f28000c1e1500 */
[----:B------:R-:W4:Y:S04]  /*1310*/  LDG.E.U16 R158, desc[UR14][R44.64+0x140] ;  /* 0x0001400e2c9e7981 */ /* 0x000f28000c1e1500 */
[----:B------:R-:W4:Y:S04]  /*1320*/  LDG.E.U16 R156, desc[UR14][R44.64+0x180] ;  /* 0x0001800e2c9c7981 */ /* 0x000f28000c1e1500 */
[----:B------:R0:W4:Y:S01]  /*1330*/  LDG.E.U16 R169, desc[UR14][R44.64+0x1c0] ;  /* 0x0001c00e2ca97981 */ /* 0x000122000c1e1500 */
[----:B------:R-:W-:Y:S01]  /*1340*/  LEA.HI.X R49, R42, R5, RZ, 0x1, P1 ;  /* 0x000000052a317211 */ /* 0x000fe200008f0cff */
[----:B------:R-:W-:Y:S01]  /*1350*/  IMAD.WIDE.U32 R56, R3, 0x2, R56 ;  /* 0x0000000203387825 */ /* 0x000fe200078e0038 */
[----:B------:R-:W-:Y:S01]  /*1360*/  LEA R46, P1, R251, R4, 0x9 ;  /* 0x00000004fb2e7211 */ /* 0x000fe200078248ff */
[----:B------:R-:W4:Y:S02]  /*1370*/  LDG.E.U16 R174, desc[UR14][R36.64] ;  /* 0x0000000e24ae7981 */ /* 0x000f24000c1e1500 */
[----:B------:R-:W-:-:S02]  /*1380*/  IMAD.WIDE.U32 R50, R3, 0x2, R50 ;  /* 0x0000000203327825 */ /* 0x000fc400078e0032 */
[----:B------:R-:W4:Y:S01]  /*1390*/  LDG.E.U16 R173, desc[UR14][R36.64+0x40] ;  /* 0x0000400e24ad7981 */ /* 0x000f22000c1e1500 */
[----:B0-----:R-:W-:-:S03]  /*13a0*/  LEA R44, P0, R13, R4, 0x9 ;  /* 0x000000040d2c7211 */ /* 0x001fc600078048ff */
[----:B------:R-:W4:Y:S01]  /*13b0*/  LDG.E.U16 R172, desc[UR14][R36.64+0x80] ;  /* 0x0000800e24ac7981 */ /* 0x000f22000c1e1500 */
[C---:B------:R-:W-:Y:S01]  /*13c0*/  IMAD.WIDE.U32 R54, R3.reuse, 0x2, R54 ;  /* 0x0000000203367825 */ /* 0x040fe200078e0036 */
[----:B------:R-:W-:Y:S02]  /*13d0*/  LEA.HI.X R45, R38, R5, RZ, 0x1, P0 ;  /* 0x00000005262d7211 */ /* 0x000fe400000f0cff */
        /* <DEDUP_REMOVED lines=8> */
[----:B------:R-:W4:Y:S01]  /*1460*/  LDG.E.U16 R180, desc[UR14][R52.64+0x40] ;  /* 0x0000400e34b47981 */ /* 0x000f22000c1e1500 */
[----:B0-----:R-:W-:-:S03]  /*1470*/  SHF.L.U32 R36, R251, 0x8, RZ ;  /* 0x00000008fb247819 */ /* 0x001fc600000006ff */
[----:B------:R-:W4:Y:S01]  /*1480*/  LDG.E.U16 R179, desc[UR14][R52.64+0x80] ;  /* 0x0000800e34b37981 */ /* 0x000f22000c1e1500 */
[----:B------:R-:W-:-:S03]  /*1490*/  LEA.HI.X R47, R36, R5, RZ, 0x1, P1 ;  /* 0x00000005242f7211 */ /* 0x000fc600008f0cff */
[----:B------:R-:W4:Y:S04]  /*14a0*/  LDG.E.U16 R178, desc[UR14][R52.64+0xc0] ;  /* 0x0000c00e34b27981 */ /* 0x000f28000c1e1500 */
[----:B------:R-:W4:Y:S04]  /*14b0*/  LDG.E.U16 R177, desc[UR14][R52.64+0x100] ;  /* 0x0001000e34b17981 */ /* 0x000f28000c1e1500 */
        /* <DEDUP_REMOVED lines=17> */
[----:B------:R0:W4:Y:S04]  /*15d0*/  LDG.E.U16 R189, desc[UR14][R50.64+0x1c0] ;  /* 0x0001c00e32bd7981 */ /* 0x000128000c1e1500 */
[----:B------:R-:W4:Y:S04]  /*15e0*/  LDG.E.U16 R93, desc[UR14][R54.64] ;  /* 0x0000000e365d7981 */ /* 0x000f28000c1e1500 */
[----:B------:R1:W4:Y:S01]  /*15f0*/  LDG.E.U16 R94, desc[UR14][R54.64+0x40] ;  /* 0x0000400e365e7981 */ /* 0x000322000c1e1500 */
[----:B0-----:R-:W-:-:S03]  /*1600*/  IMAD.SHL.U32 R50, R247, 0x100, RZ ;  /* 0x00000100f7327824 */ /* 0x001fc600078e00ff */
[----:B------:R-:W4:Y:S01]  /*1610*/  LDG.E.U16 R85, desc[UR14][R58.64] ;  /* 0x0000000e3a557981 */ /* 0x000f22000c1e1500 */
[----:B------:R-:W-:-:S03]  /*1620*/  LEA.HI.X R57, R48, R5, RZ, 0x1, P0 ;  /* 0x0000000530397211 */ /* 0x000fc600000f0cff */
[----:B------:R0:W4:Y:S01]  /*1630*/  LDG.E.U16 R86, desc[UR14][R58.64+0x40] ;  /* 0x0000400e3a567981 */ /* 0x000122000c1e1500 */
[----:B-1----:R-:W-:-:S03]  /*1640*/  LEA R54, P1, R247, R4, 0x9 ;  /* 0x00000004f7367211 */ /* 0x002fc600078248ff */
[----:B------:R-:W4:Y:S01]  /*1650*/  LDG.E.U16 R196, desc[UR14][R52.64] ;  /* 0x0000000e34c47981 */ /* 0x000f22000c1e1500 */
[----:B------:R-:W-:-:S03]  /*1660*/  LEA.HI.X R55, R50, R5, RZ, 0x1, P1 ;  /* 0x0000000532377211 */ /* 0x000fc600008f0cff */
[----:B------:R-:W4:Y:S01]  /*1670*/  LDG.E.U16 R195, desc[UR14][R52.64+0x40] ;  /* 0x0000400e34c37981 */ /* 0x000f22000c1e1500 */
[----:B0-----:R-:W-:Y:S01]  /*1680*/  IMAD.WIDE.U32 R58, R3, 0x2, R46 ;  /* 0x00000002033a7825 */ /* 0x001fe200078e002e */
[C---:B------:R-:W-:Y:S02]  /*1690*/  SHF.L.U32 R46, R245.reuse, 0x8, RZ ;  /* 0x00000008f52e7819 */ /* 0x040fe400000006ff */
[----:B------:R-:W4:Y:S04]  /*16a0*/  LDG.E.U16 R194, desc[UR14][R52.64+0x80] ;  /* 0x0000800e34c27981 */ /* 0x000f28000c1e1500 */
        /* <DEDUP_REMOVED lines=8> */
[----:B------:R-:W4:Y:S01]  /*1730*/  LDG.E.U16 R200, desc[UR14][R44.64+0x80] ;  /* 0x0000800e2cc87981 */ /* 0x000f22000c1e1500 */
[----:B------:R-:W-:-:S03]  /*1740*/  LEA R4, P1, R243, R4, 0x9 ;  /* 0x00000004f3047211 */ /* 0x000fc600078248ff */
        /* <DEDUP_REMOVED lines=8> */
[----:B------:R-:W-:Y:S02]  /*17d0*/  IMAD.WIDE.U32 R54, R3, 0x2, R54 ;  /* 0x0000000203367825 */ /* 0x000fe400078e0036 */
[----:B------:R-:W4:Y:S02]  /*17e0*/  LDG.E.U16 R208, desc[UR14][R58.64+0x40] ;  /* 0x0000400e3ad07981 */ /* 0x000f24000c1e1500 */
[----:B0-----:R-:W-:Y:S02]  /*17f0*/  IMAD.SHL.U32 R44, R243, 0x100, RZ ;  /* 0x00000100f32c7824 */ /* 0x001fe400078e00ff */
[----:B------:R-:W-:Y:S01]  /*1800*/  IMAD.WIDE.U32 R52, R3, 0x2, R52 ;  /* 0x0000000203347825 */ /* 0x000fe200078e0034 */
[----:B------:R-:W4:Y:S02]  /*1810*/  LDG.E.U16 R207, desc[UR14][R58.64+0x80] ;  /* 0x0000800e3acf7981 */ /* 0x000f24000c1e1500 */
[----:B------:R-:W-:-:S02]  /*1820*/  LEA.HI.X R5, R44, R5, RZ, 0x1, P1 ;  /* 0x000000052c057211 */ /* 0x000fc400008f0cff */
[----:B------:R-:W4:Y:S01]  /*1830*/  LDG.E.U16 R206, desc[UR14][R58.64+0xc0] ;  /* 0x0000c00e3ace7981 */ /* 0x000f22000c1e1500 */
[----:B------:R-:W-:-:S03]  /*1840*/  IMAD.WIDE.U32 R4, R3, 0x2, R4 ;  /* 0x0000000203047825 */ /* 0x000fc600078e0004 */
[----:B------:R-:W4:Y:S04]  /*1850*/  LDG.E.U16 R205, desc[UR14][R58.64+0x100] ;  /* 0x0001000e3acd7981 */ /* 0x000f28000c1e1500 */
        /* <DEDUP_REMOVED lines=26> */
[----:B------:R0:W4:Y:S04]  /*1a00*/  LDG.E.U16 R230, desc[UR14][R52.64+0x1c0] ;  /* 0x0001c00e34e67981 */ /* 0x000128000c1e1500 */
[----:B------:R-:W4:Y:S04]  /*1a10*/  LDG.E.U16 R231, desc[UR14][R4.64] ;  /* 0x0000000e04e77981 */ /* 0x000f28000c1e1500 */
[----:B------:R-:W4:Y:S04]  /*1a20*/  LDG.E.U16 R54, desc[UR14][R4.64+0x40] ;  /* 0x0000400e04367981 */ /* 0x000f28000c1e1500 */
[----:B------:R-:W4:Y:S04]  /*1a30*/  LDG.E.U16 R55, desc[UR14][R4.64+0x80] ;  /* 0x0000800e04377981 */ /* 0x000f28000c1e1500 */
[----:B------:R-:W4:Y:S04]  /*1a40*/  LDG.E.U16 R232, desc[UR14][R4.64+0xc0] ;  /* 0x0000c00e04e87981 */ /* 0x000f28000c1e1500 */
[----:B------:R-:W4:Y:S04]  /*1a50*/  LDG.E.U16 R234, desc[UR14][R4.64+0x100] ;  /* 0x0001000e04ea7981 */ /* 0x000f28000c1e1500 */
[----:B------:R-:W4:Y:S04]  /*1a60*/  LDG.E.U16 R236, desc[UR14][R4.64+0x140] ;  /* 0x0001400e04ec7981 */ /* 0x000f28000c1e1500 */
[----:B------:R-:W4:Y:S04]  /*1a70*/  LDG.E.U16 R238, desc[UR14][R4.64+0x180] ;  /* 0x0001800e04ee7981 */ /* 0x000f28000c1e1500 */
[----:B------:R1:W4:Y:S01]  /*1a80*/  LDG.E.U16 R240, desc[UR14][R4.64+0x1c0] ;  /* 0x0001c00e04f07981 */ /* 0x000322000c1e1500 */
[----:B------:R-:W2:Y:S01]  /*1a90*/  S2UR UR12, SR_CgaCtaId ;  /* 0x00000000000c79c3 */ /* 0x000ea20000008800 */
[----:B0-----:R-:W-:Y:S01]  /*1aa0*/  IMAD R53, R31, 0x2, R3 ;  /* 0x000000021f357824 */ /* 0x001fe200078e0203 */
[----:B------:R-:W-:Y:S01]  /*1ab0*/  UMOV UR4, 0x400 ;  /* 0x0000040000047882 */ /* 0x000fe20000000000 */
[----:B------:R-:W-:-:S03]  /*1ac0*/  SHF.R.U32.HI R52, RZ, 0x1, R31 ;  /* 0x00000001ff347819 */ /* 0x000fc6000001161f */
[----:B------:R-:W-:Y:S01]  /*1ad0*/  SHF.L.U32 R53, R53, 0x1, RZ ;  /* 0x0000000135357819 */ /* 0x000fe200000006ff */
[----:B------:R-:W-:Y:S01]  /*1ae0*/  STL [R1+0x38c], R167 ;  /* 0x00038ca701007387 */ /* 0x000fe20000100800 */
[----:B------:R-:W-:Y:S01]  /*1af0*/  UMOV UR7, 0x40000040 ;  /* 0x4000004000077882 */ /* 0x000fe20000000000 */
[----:B------:R-:W-:Y:S01]  /*1b00*/  UMOV UR5, 0x40000040 ;  /* 0x4000004000057882 */ /* 0x000fe20000000000 */
[----:B------:R-:W-:Y:S01]  /*1b10*/  LOP3.LUT R53, R53, R52, RZ, 0x3c, !PT ;  /* 0x0000003435357212 */ /* 0x000fe200078e3cff */
[----:B-1----:R-:W0:Y:S01]  /*1b20*/  LDC.64 R4, c[0x0][0x220] ;  /* 0x00008800ff047b82 */ /* 0x002e220000000a00 */
[----:B--2---:R-:W-:-:S09]  /*1b30*/  ULEA UR12, UR12, UR4, 0x18 ;  /* 0x000000040c0c7291 */ /* 0x004fd2000f8ec03f */
[----:B------:R-:W-:Y:S04]  /*1b40*/  STS.U16 [R53+UR12+0x8000], R2 ;  /* 0x0080000235007988 */ /* 0x000fe8000800040c */
[----:B---3--:R-:W-:Y:S04]  /*1b50*/  STS.U16 [R53+UR12+0x8040], R18 ;  /* 0x0080401235007988 */ /* 0x008fe8000800040c */
[----:B-----5:R-:W-:Y:S04]  /*1b60*/  STS.U16 [R53+UR12+0x8240], R20 ;  /* 0x0082401435007988 */ /* 0x020fe8000800040c */
[----:B----4-:R-:W-:Y:S04]  /*1b70*/  STS.U16 [R53+UR12+0x8200], R22 ;  /* 0x0082001635007988 */ /* 0x010fe8000800040c */
[----:B------:R-:W-:Y:S04]  /*1b80*/  STS.U16 [R53+UR12+0x8400], R24 ;  /* 0x0084001835007988 */ /* 0x000fe8000800040c */
        /* <DEDUP_REMOVED lines=67> */
[----:B------:R-:W-:Y:S04]  /*1fc0*/  STS.U16 [R53+UR12], R123 ;  /* 0x0000007b35007988 */ /* 0x000fe8000800040c */
        /* <DEDUP_REMOVED lines=118> */
[----:B------:R-:W-:Y:S01]  /*2730*/  STS.U16 [R53+UR12+0x7c40], R240 ;  /* 0x007c40f035007988 */ /* 0x000fe2000800040c */
[----:B------:R-:W-:-:S02]  /*2740*/  USHF.R.U32.HI UR9, URZ, 0x4, UR12 ;  /* 0x000000043f097899 */ /* 0x000fc4000801160c */
[----:B------:R-:W-:Y:S01]  /*2750*/  UIADD3 UR4, UR12, 0x8000, URZ ;  /* 0x000080000c047890 */ /* 0x000fe2000fffe03f */
[----:B------:R-:W-:Y:S01]  /*2760*/  STL [R1+0x388], R165 ;  /* 0x000388a501007387 */ /* 0x000fe20000100800 */
[----:B------:R-:W-:Y:S02]  /*2770*/  USGXT.U32 UR9, UR9, 0xe ;  /* 0x0000000e0909789a */ /* 0x000fe40008000000 */
[----:B------:R-:W-:Y:S01]  /*2780*/  USHF.R.U32.HI UR4, URZ, 0x4, UR4 ;  /* 0x000000043f047899 */ /* 0x000fe20008011604 */
[----:B------:R-:W-:Y:S01]  /*2790*/  STL [R1+0x384], R163 ;  /* 0x000384a301007387 */ /* 0x000fe20000100800 */
[----:B------:R-:W-:-:S03]  /*27a0*/  ULOP3.LUT UR6, UR9, 0x2000000, URZ, 0xfc, !UPT ;  /* 0x0200000009067892 */ /* 0x000fc6000f8efc3f */
[----:B------:R-:W-:Y:S01]  /*27b0*/  STL [R1+0x380], R161 ;  /* 0x000380a101007387 */ /* 0x000fe20000100800 */
[----:B------:R-:W-:-:S03]  /*27c0*/  USGXT.U32 UR8, UR4, 0xe ;  /* 0x0000000e0408789a */ /* 0x000fc60008000000 */
[----:B------:R-:W-:Y:S04]  /*27d0*/  STL [R1+0x37c], R159 ;  /* 0x00037c9f01007387 */ /* 0x000fe80000100800 */
[----:B------:R-:W-:Y:S04]  /*27e0*/  STL [R1+0x378], R157 ;  /* 0x0003789d01007387 */ /* 0x000fe80000100800 */
[----:B------:R-:W-:Y:S04]  /*27f0*/  STL [R1+0x374], R155 ;  /* 0x0003749b01007387 */ /* 0x000fe80000100800 */
[----:B------:R1:W-:Y:S01]  /*2800*/  STL [R1+0x370], R153 ;  /* 0x0003709901007387 */ /* 0x0003e20000100800 */
[----:B------:R-:W-:Y:S06]  /*2810*/  BAR.SYNC.DEFER_BLOCKING 0x0 ;  /* 0x0000000000007b1d */ /* 0x000fec0000010000 */
[----:B------:R-:W-:Y:S01]  /*2820*/  UMOV UR4, UR8 ;  /* 0x0000000800047c82 */ /* 0x000fe20008000000 */
[----:B-1----:R-:W-:-:S06]  /*2830*/  WARPGROUP.ARRIVE ;  /* 0x00000000000079c5 */ /* 0x002fcc0000000000 */
[----:B------:R-:W-:Y:S01]  /*2840*/  HGMMA.64x256x16.F32 R60, gdesc[UR4].tnspB, RZ, !UPT, gsb0 ;  /* 0x43e00000043c79f0 */ /* 0x000fe2000c0008ff */
[----:B------:R-:W-:Y:S02]  /*2850*/  UIADD3 UR10, UP1, UR9, 0x2000080, URZ ;  /* 0x02000080090a7890 */ /* 0x000fe4000ff3e03f */
[----:B------:R-:W-:Y:S01]  /*2860*/  UIADD3 UR8, UP0, UR8, 0x2, URZ ;  /* 0x0000000208087890 */ /* 0x000fe2000ff1e03f */
[----:B------:R-:W-:Y:S01]  /*2870*/  UMOV UR4, URZ ;  /* 0x0000003f00047c82 */ /* 0x000fe20008000000 */
[----:B------:R-:W-:Y:S02]  /*2880*/  UMOV UR5, URZ ;  /* 0x0000003f00057c82 */ /* 0x000fe40008000000 */
[----:B------:R-:W-:Y:S02]  /*2890*/  UIADD3.X UR9, UR4, 0x40000040, URZ, UP0, !UPT ;  /* 0x4000004004097890 */ /* 0x000fe400087fe43f */
[----:B------:R-:W-:Y:S02]  /*28a0*/  UIADD3.X UR11, UR5, 0x40000040, URZ, UP1, !UPT ;  /* 0x40000040050b7890 */ /* 0x000fe40008ffe43f */
[----:B------:R-:W-:-:S02]  /*28b0*/  UIADD3.64 UR16, UR8, 0x2, URZ ;  /* 0x0000000208107897 */ /* 0x000fc4000fffe03f */
[----:B------:R-:W-:Y:S01]  /*28c0*/  UIADD3.64 UR18, UR10, 0x80, URZ ;  /* 0x000000800a127897 */ /* 0x000fe2000fffe03f */
[----:B------:R-:W-:Y:S02]  /*28d0*/  WARPGROUP.DEPBAR.LE gsb0, 0x0 ;  /* 0x00008000000079c5 */ /* 0x000fe40000010000 */
[----:B------:R-:W-:-:S12]  /*28e0*/  WARPGROUP.ARRIVE ;  /* 0x00000000000079c5 */ /* 0x000fd80000000000 */
[----:B------:R-:W-:Y:S03]  /*28f0*/  HGMMA.64x256x16.F32 R60, gdesc[UR8].tnspB, R60, gsb0 ;  /* 0x43e00000083c79f0 */ /* 0x000fe6000800083c */
[----:B------:R-:W-:Y:S02]  /*2900*/  WARPGROUP.DEPBAR.LE gsb0, 0x0 ;  /* 0x00008000000079c5 */ /* 0x000fe40000010000 */
[----:B------:R-:W-:-:S15]  /*2910*/  WARPGROUP.ARRIVE ;  /* 0x00000000000079c5 */ /* 0x000fde0000000000 */
[----:B------:R-:W-:-:S08]  /*2920*/  NOP ;  /* 0x0000000000007918 */ /* 0x000fd00000000000 */
[----:B------:R-:W-:Y:S03]  /*2930*/  HGMMA.64x256x16.F32 R60, gdesc[UR16].tnspB, R60, gsb0 ;  /* 0x43e00000103c79f0 */ /* 0x000fe6000800083c */
[----:B------:R-:W-:Y:S02]  /*2940*/  WARPGROUP.DEPBAR.LE gsb0, 0x0 ;  /* 0x00008000000079c5 */ /* 0x000fe40000010000 */
[----:B------:R-:W-:Y:S04]  /*2950*/  STL.64 [R1], R60 ;  /* 0x0000003c01007387 */ /* 0x000fe80000100a00 */
[----:B------:R-:W-:Y:S04]  /*2960*/  STL.64 [R1+0x8], R62 ;  /* 0x0000083e01007387 */ /* 0x000fe80000100a00 */
        /* <DEDUP_REMOVED lines=51> */
[----:B------:R1:W-:Y:S04]  /*2ca0*/  STL.64 [R1+0x1a8], R166 ;  /* 0x0001a8a601007387 */ /* 0x0003e80000100a00 */
        /* <DEDUP_REMOVED lines=10> */
[----:B-1----:R-:W2:Y:S04]  /*2d50*/  LDL.LU R167, [R1+0x38c] ;  /* 0x00038c0001a77983 */ /* 0x002ea80000300800 */
[----:B------:R-:W3:Y:S04]  /*2d60*/  LDL.LU R165, [R1+0x388] ;  /* 0x0003880001a57983 */ /* 0x000ee80000300800 */
[----:B------:R-:W4:Y:S04]  /*2d70*/  LDL.LU R163, [R1+0x384] ;  /* 0x0003840001a37983 */ /* 0x000f280000300800 */
[----:B------:R-:W5:Y:S04]  /*2d80*/  LDL.LU R161, [R1+0x380] ;  /* 0x0003800001a17983 */ /* 0x000f680000300800 */
[----:B------:R-:W5:Y:S04]  /*2d90*/  LDL.LU R159, [R1+0x37c] ;  /* 0x00037c00019f7983 */ /* 0x000f680000300800 */
[----:B------:R-:W5:Y:S04]  /*2da0*/  LDL.LU R157, [R1+0x378] ;  /* 0x00037800019d7983 */ /* 0x000f680000300800 */
[----:B------:R-:W5:Y:S04]  /*2db0*/  LDL.LU R155, [R1+0x374] ;  /* 0x00037400019b7983 */ /* 0x000f680000300800 */
[----:B------:R-:W5:Y:S01]  /*2dc0*/  LDL.LU R153, [R1+0x370] ;  /* 0x0003700001997983 */ /* 0x000f620000300800 */
[C---:B------:R-:W-:Y:S01]  /*2dd0*/  IMAD.SHL.U32 R18, R0.reuse, 0x100, RZ ;  /* 0x0000010000127824 */ /* 0x040fe200078e00ff */
[C---:B------:R-:W-:Y:S01]  /*2de0*/  SHF.L.U32 R35, R0.reuse, 0x4, RZ ;  /* 0x0000000400237819 */ /* 0x040fe200000006ff */
[----:B------:R-:W-:Y:S01]  /*2df0*/  IMAD.SHL.U32 R2, R0, 0x20, RZ ;  /* 0x0000002000027824 */ /* 0x000fe200078e00ff */
[----:B------:R-:W-:-:S02]  /*2e00*/  SHF.R.S32.HI R20, RZ, 0x5, R0 ;  /* 0x00000005ff147819 */ /* 0x000fc40000011400 */
[----:B------:R-:W-:Y:S02]  /*2e10*/  LOP3.LUT R18, R18, 0x1800, RZ, 0xc0, !PT ;  /* 0x0000180012127812 */ /* 0x000fe400078ec0ff */
[----:B------:R-:W-:Y:S02]  /*2e20*/  LOP3.LUT R2, R2, 0x60, RZ, 0xc0, !PT ;  /* 0x0000006002027812 */ /* 0x000fe400078ec0ff */
[----:B------:R-:W-:Y:S02]  /*2e30*/  LOP3.LUT R37, R18, 0x70, R35, 0xf8, !PT ;  /* 0x0000007012257812 */ /* 0x000fe400078ef823 */
[----:B------:R-:W-:Y:S02]  /*2e40*/  SHF.R.S32.HI R18, RZ, 0x2, R0 ;  /* 0x00000002ff127819 */ /* 0x000fe40000011400 */
[----:B0-----:R-:W-:Y:S02]  /*2e50*/  LEA R30, P0, R31, R4, 0x5 ;  /* 0x000000041f1e7211 */ /* 0x001fe400078028ff */
[----:B------:R-:W-:-:S02]  /*2e60*/  SGXT R20, R20, 0x1 ;  /* 0x000000011414781a */ /* 0x000fc40000000200 */
[-C--:B------:R-:W-:Y:S02]  /*2e70*/  LEA R28, P2, R29, R4.reuse, 0xa ;  /* 0x000000041d1c7211 */ /* 0x080fe400078450ff */
[----:B------:R-:W-:Y:S02]  /*2e80*/  LOP3.LUT R35, R2, 0x780, R35, 0xf8, !PT ;  /* 0x0000078002237812 */ /* 0x000fe400078ef823 */
[-C--:B------:R-:W-:Y:S02]  /*2e90*/  LEA R26, P3, R27, R4.reuse, 0xa ;  /* 0x000000041b1a7211 */ /* 0x080fe400078650ff */
[----:B------:R-:W-:Y:S02]  /*2ea0*/  SGXT R2, R18, 0x1 ;  /* 0x000000011202781a */ /* 0x000fe40000000200 */
[----:B------:R-:W-:Y:S02]  /*2eb0*/  LEA.HI.X R31, R16, R5, RZ, 0x2, P0 ;  /* 0x00000005101f7211 */ /* 0x000fe400000f14ff */
[----:B------:R-:W-:-:S02]  /*2ec0*/  LEA R24, P4, R25, R4, 0xa ;  /* 0x0000000419187211 */ /* 0x000fc400078850ff */
[----:B------:R-:W-:Y:S02]  /*2ed0*/  LOP3.LUT R37, R37, 0x2010, R20, 0x78, !PT ;  /* 0x0000201025257812 */ /* 0x000fe400078e7814 */
[-C--:B------:R-:W-:Y:S02]  /*2ee0*/  LEA R22, P5, R23, R4.reuse, 0xa ;  /* 0x0000000417167211 */ /* 0x080fe400078a50ff */
[-C--:B------:R-:W-:Y:S02]  /*2ef0*/  LEA R18, P0, R19, R4.reuse, 0xa ;  /* 0x0000000413127211 */ /* 0x080fe400078050ff */
[-C--:B------:R-:W-:Y:S02]  /*2f00*/  LEA R20, P6, R21, R4.reuse, 0xa ;  /* 0x0000000415147211 */ /* 0x080fe400078c50ff */
[----:B------:R-:W-:Y:S02]  /*2f10*/  LEA R16, P1, R17, R4, 0xa ;  /* 0x0000000411107211 */ /* 0x000fe400078250ff */
[----:B------:R-:W-:-:S02]  /*2f20*/  LEA.HI.X R29, R14, R5, RZ, 0x2, P2 ;  /* 0x000000050e1d7211 */ /* 0x000fc400010f14ff */
[-C--:B------:R-:W-:Y:S02]  /*2f30*/  LEA R14, P2, R15, R4.reuse, 0xa ;  /* 0x000000040f0e7211 */ /* 0x080fe400078450ff */
[-C--:B------:R-:W-:Y:S02]  /*2f40*/  LEA.HI.X R27, R12, R5.reuse, RZ, 0x2, P3 ;  /* 0x000000050c1b7211 */ /* 0x080fe400018f14ff */
[-C--:B------:R-:W-:Y:S02]  /*2f50*/  LEA R12, P3, R13, R4.reuse, 0xa ;  /* 0x000000040d0c7211 */ /* 0x080fe400078650ff */
[-C--:B------:R-:W-:Y:S02]  /*2f60*/  LEA.HI.X R25, R34, R5.reuse, RZ, 0x2, P4 ;  /* 0x0000000522197211 */ /* 0x080fe400020f14ff */
[----:B------:R-:W-:Y:S02]  /*2f70*/  LEA R250, P4, R251, R4, 0xa ;  /* 0x00000004fbfa7211 */ /* 0x000fe400078850ff */
[----:B------:R-:W-:-:S02]  /*2f80*/  LEA.HI.X R23, R32, R5, RZ, 0x2, P5 ;  /* 0x0000000520177211 */ /* 0x000fc400028f14ff */
[-C--:B------:R-:W-:Y:S02]  /*2f90*/  LEA.HI.X R19, R8, R5.reuse, RZ, 0x2, P0 ;  /* 0x0000000508137211 */ /* 0x080fe400000f14ff */
[-C--:B------:R-:W-:Y:S02]  /*2fa0*/  LEA R248, P5, R249, R4.reuse, 0xa ;  /* 0x00000004f9f87211 */ /* 0x080fe400078a50ff */
[-C--:B------:R-:W-:Y:S02]  /*2fb0*/  LEA.HI.X R21, R10, R5.reuse, RZ, 0x2, P6 ;  /* 0x000000050a157211 */ /* 0x080fe400030f14ff */
[-C--:B------:R-:W-:Y:S02]  /*2fc0*/  LEA R244, P0, R245, R4.reuse, 0xa ;  /* 0x00000004f5f47211 */ /* 0x080fe400078050ff */
[----:B------:R-:W-:Y:S01]  /*2fd0*/  LEA.HI.X R17, R40, R5, RZ, 0x2, P1 ;  /* 0x0000000528117211 */ /* 0x000fe200008f14ff */
[----:B------:R-:W-:Y:S01]  /*2fe0*/  IMAD.SHL.U32 R68, R239, 0x100, RZ ;  /* 0x00000100ef447824 */ /* 0x000fe200078e00ff */
[----:B------:R-:W-:-:S02]  /*2ff0*/  LEA R246, P6, R247, R4, 0xa ;  /* 0x00000004f7f67211 */ /* 0x000fc400078c50ff */
[-C--:B------:R-:W-:Y:S02]  /*3000*/  LEA R242, P1, R243, R4.reuse, 0xa ;  /* 0x00000004f3f27211 */ /* 0x080fe400078250ff */
[-C--:B------:R-:W-:Y:S02]  /*3010*/  LEA.HI.X R15, R42, R5.reuse, RZ, 0x2, P2 ;  /* 0x000000052a0f7211 */ /* 0x080fe400010f14ff */
[-C--:B------:R-:W-:Y:S02]  /*3020*/  LEA R240, P2, R241, R4.reuse, 0xa ;  /* 0x00000004f1f07211 */ /* 0x080fe400078450ff */
[-C--:B------:R-:W-:Y:S01]  /*3030*/  LEA.HI.X R13, R38, R5.reuse, RZ, 0x2, P3 ;  /* 0x00000005260d7211 */ /* 0x080fe200018f14ff */
[----:B------:R-:W-:Y:S01]  /*3040*/  IMAD.SHL.U32 R72, R235, 0x100, RZ ;  /* 0x00000100eb487824 */ /* 0x000fe200078e00ff */
[----:B------:R-:W-:Y:S02]  /*3050*/  LEA R238, P3, R239, R4, 0xa ;  /* 0x00000004efee7211 */ /* 0x000fe400078650ff */
[----:B------:R-:W-:Y:S01]  /*3060*/  LEA.HI.X R251, R36, R5, RZ, 0x2, P4 ;  /* 0x0000000524fb7211 */ /* 0x000fe200020f14ff */
[----:B------:R-:W-:Y:S01]  /*3070*/  IMAD.SHL.U32 R74, R233, 0x100, RZ ;  /* 0x00000100e94a7824 */ /* 0x000fe200078e00ff */
[----:B------:R-:W-:-:S02]  /*3080*/  SHF.L.U32 R70, R237, 0x8, RZ ;  /* 0x00000008ed467819 */ /* 0x000fc400000006ff */
[-C--:B------:R-:W-:Y:S02]  /*3090*/  LEA R236, P4, R237, R4.reuse, 0xa ;  /* 0x00000004edec7211 */ /* 0x080fe400078850ff */
[-C--:B------:R-:W-:Y:S02]  /*30a0*/  LEA.HI.X R249, R48, R5.reuse, RZ, 0x2, P5 ;  /* 0x0000000530f97211 */ /* 0x080fe400028f14ff */
[-C--:B------:R-:W-:Y:S02]  /*30b0*/  LEA.HI.X R245, R46, R5.reuse, RZ, 0x2, P0 ;  /* 0x000000052ef57211 */ /* 0x080fe400000f14ff */
[----:B------:R-:W-:Y:S02]  /*30c0*/  LEA R234, P5, R235, R4, 0xa ;  /* 0x00000004ebea7211 */ /* 0x000fe400078a50ff */
[-C--:B------:R-:W-:Y:S02]  /*30d0*/  LEA.HI.X R247, R50, R5.reuse, RZ, 0x2, P6 ;  /* 0x0000000532f77211 */ /* 0x080fe400030f14ff */
[----:B------:R-:W-:-:S02]  /*30e0*/  LEA.HI.X R243, R44, R5, RZ, 0x2, P1 ;  /* 0x000000052cf37211 */ /* 0x000fc400008f14ff */
[----:B------:R-:W-:Y:S02]  /*30f0*/  LEA R232, P6, R233, R4, 0xa ;  /* 0x00000004e9e87211 */ /* 0x000fe400078c50ff */
[-C--:B------:R-:W-:Y:S02]  /*3100*/  LEA.HI.X R241, R6, R5.reuse, RZ, 0x2, P2 ;  /* 0x0000000506f17211 */ /* 0x080fe400010f14ff */
[-C--:B------:R-:W-:Y:S02]  /*3110*/  LEA.HI.X R239, R68, R5.reuse, RZ, 0x2, P3 ;  /* 0x0000000544ef7211 */ /* 0x080fe400018f14ff */
[-C--:B------:R-:W-:Y:S02]  /*3120*/  LEA.HI.X R237, R70, R5.reuse, RZ, 0x2, P4 ;  /* 0x0000000546ed7211 */ /* 0x080fe400020f14ff */
[-C--:B------:R-:W-:Y:S02]  /*3130*/  LEA.HI.X R235, R72, R5.reuse, RZ, 0x2, P5 ;  /* 0x0000000548eb7211 */ /* 0x080fe400028f14ff */
[----:B------:R-:W-:-:S02]  /*3140*/  LEA.HI.X R233, R74, R5, RZ, 0x2, P6 ;  /* 0x000000054ae97211 */ /* 0x000fc400030f14ff */
[C---:B--2---:R-:W-:Y:S02]  /*3150*/  SHF.L.U32 R76, R167.reuse, 0x8, RZ ;  /* 0x00000008a74c7819 */ /* 0x044fe400000006ff */
[-C--:B------:R-:W-:Y:S01]  /*3160*/  LEA R166, P0, R167, R4.reuse, 0xa ;  /* 0x00000004a7a67211 */ /* 0x080fe200078050ff */
[C---:B---3--:R-:W-:Y:S01]  /*3170*/  IMAD.SHL.U32 R78, R165.reuse, 0x100, RZ ;  /* 0x00000100a54e7824 */ /* 0x048fe200078e00ff */
[-C--:B------:R-:W-:Y:S01]  /*3180*/  LEA R164, P1, R165, R4.reuse, 0xa ;  /* 0x00000004a5a47211 */ /* 0x080fe200078250ff */
[C---:B----4-:R-:W-:Y:S01]  /*3190*/  IMAD.SHL.U32 R80, R163.reuse, 0x100, RZ ;  /* 0x00000100a3507824 */ /* 0x050fe200078e00ff */
[----:B------:R-:W-:Y:S02]  /*31a0*/  LEA R162, P2, R163, R4, 0xa ;  /* 0x00000004a3a27211 */ /* 0x000fe400078450ff */
[----:B------:R-:W-:Y:S02]  /*31b0*/  LEA.HI.X R167, R76, R5, RZ, 0x2, P0 ;  /* 0x000000054ca77211 */ /* 0x000fe400000f14ff */
[----:B-----5:R-:W-:-:S02]  /*31c0*/  SHF.L.U32 R66, R161, 0x8, RZ ;  /* 0x00000008a1427819 */ /* 0x020fc400000006ff */
[-C--:B------:R-:W-:Y:S01]  /*31d0*/  LEA R160, P3, R161, R4.reuse, 0xa ;  /* 0x00000004a1a07211 */ /* 0x080fe200078650ff */
[C---:B------:R-:W-:Y:S01]  /*31e0*/  IMAD.SHL.U32 R64, R159.reuse, 0x100, RZ ;  /* 0x000001009f407824 */ /* 0x040fe200078e00ff */
[-C--:B------:R-:W-:Y:S02]  /*31f0*/  LEA R158, P4, R159, R4.reuse, 0xa ;  /* 0x000000049f9e7211 */ /* 0x080fe400078850ff */
[-C--:B------:R-:W-:Y:S01]  /*3200*/  LEA.HI.X R165, R78, R5.reuse, RZ, 0x2, P1 ;  /* 0x000000054ea57211 */ /* 0x080fe200008f14ff */
[C---:B------:R-:W-:Y:S01]  /*3210*/  IMAD.SHL.U32 R52, R157.reuse, 0x100, RZ ;  /* 0x000001009d347824 */ /* 0x040fe200078e00ff */
[----:B------:R-:W-:Y:S02]  /*3220*/  LEA R156, P5, R157, R4, 0xa ;  /* 0x000000049d9c7211 */ /* 0x000fe400078a50ff */
[----:B------:R-:W-:Y:S02]  /*3230*/  LEA.HI.X R163, R80, R5, RZ, 0x2, P2 ;  /* 0x0000000550a37211 */ /* 0x000fe400010f14ff */
[----:B------:R-:W-:-:S02]  /*3240*/  SHF.L.U32 R54, R155, 0x8, RZ ;  /* 0x000000089b367819 */ /* 0x000fc400000006ff */
[-C--:B------:R-:W-:Y:S01]  /*3250*/  LEA R154, P6, R155, R4.reuse, 0xa ;  /* 0x000000049b9a7211 */ /* 0x080fe200078c50ff */
[C---:B------:R-:W-:Y:S01]  /*3260*/  IMAD.SHL.U32 R56, R153.reuse, 0x100, RZ ;  /* 0x0000010099387824 */ /* 0x040fe200078e00ff */
[----:B------:R-:W-:Y:S02]  /*3270*/  LEA R152, P0, R153, R4, 0xa ;  /* 0x0000000499987211 */ /* 0x000fe400078050ff */
[-C--:B------:R-:W-:Y:S01]  /*3280*/  LEA.HI.X R161, R66, R5.reuse, RZ, 0x2, P3 ;  /* 0x0000000542a17211 */ /* 0x080fe200018f14ff */
[----:B------:R-:W-:Y:S01]  /*3290*/  STL.64 [R1+0x368], R166 ;  /* 0x000368a601007387 */ /* 0x000fe20000100a00 */
[-C--:B------:R-:W-:Y:S02]  /*32a0*/  LEA.HI.X R159, R64, R5.reuse, RZ, 0x2, P4 ;  /* 0x00000005409f7211 */ /* 0x080fe400020f14ff */
[-C--:B------:R-:W-:Y:S01]  /*32b0*/  LEA.HI.X R157, R52, R5.reuse, RZ, 0x2, P5 ;  /* 0x00000005349d7211 */ /* 0x080fe200028f14ff */
[----:B------:R-:W-:Y:S01]  /*32c0*/  STL.64 [R1+0x360], R164 ;  /* 0x000360a401007387 */ /* 0x000fe20000100a00 */
[----:B------:R-:W-:-:S02]  /*32d0*/  LEA.HI.X R155, R54, R5, RZ, 0x2, P6 ;  /* 0x00000005369b7211 */ /* 0x000fc400030f14ff */
[----:B------:R-:W-:Y:S01]  /*32e0*/  LEA.HI.X R153, R56, R5, RZ, 0x2, P0 ;  /* 0x0000000538997211 */ /* 0x000fe200000f14ff */
[----:B------:R-:W-:Y:S04]  /*32f0*/  STL.64 [R1+0x358], R162 ;  /* 0x000358a201007387 */ /* 0x000fe80000100a00 */
[----:B------:R-:W-:Y:S04]  /*3300*/  STL.64 [R1+0x350], R160 ;  /* 0x000350a001007387 */ /* 0x000fe80000100a00 */
[----:B------:R-:W-:Y:S04]  /*3310*/  STL.64 [R1+0x348], R158 ;  /* 0x0003489e01007387 */ /* 0x000fe80000100a00 */
[----:B------:R-:W-:Y:S04]  /*3320*/  STL.64 [R1+0x340], R156 ;  /* 0x0003409c01007387 */ /* 0x000fe80000100a00 */
[----:B------:R-:W-:Y:S04]  /*3330*/  STL.64 [R1+0x338], R154 ;  /* 0x0003389a01007387 */ /* 0x000fe80000100a00 */
[----:B------:R0:W-:Y:S04]  /*3340*/  STL.64 [R1+0x330], R152 ;  /* 0x0003309801007387 */ /* 0x0001e80000100a00 */
[----:B------:R-:W2:Y:S04]  /*3350*/  LDL.LU.64 R80, [R1] ;  /* 0x0000000001507983 */ /* 0x000ea80000300a00 */
[----:B------:R-:W2:Y:S04]  /*3360*/  LDL.LU.64 R82, [R1+0x8] ;  /* 0x0000080001527983 */ /* 0x000ea80000300a00 */
        /* <DEDUP_REMOVED lines=34> */
[----:B0-----:R-:W2:Y:S04]  /*3590*/  LDL.LU.64 R152, [R1+0x120] ;  /* 0x0001200001987983 */ /* 0x001ea80000300a00 */
        /* <DEDUP_REMOVED lines=26> */
[----:B------:R-:W2:Y:S01]  /*3740*/  LDL.LU.64 R206, [R1+0x1f8] ;  /* 0x0001f80001ce7983 */ /* 0x000ea20000300a00 */
[----:B------:R-:W-:Y:S01]  /*3750*/  UMOV UR22, UR6 ;  /* 0x0000000600167c82 */ /* 0x000fe20008000000 */
[----:B------:R-:W-:Y:S01]  /*3760*/  UMOV UR23, UR7 ;  /* 0x0000000700177c82 */ /* 0x000fe20008000000 */
[----:B------:R-:W-:-:S02]  /*3770*/  UIADD3.64 UR6, UR10, 0x100, URZ ;  /* 0x000001000a067897 */ /* 0x000fc4000fffe03f */
[----:B------:R-:W-:Y:S01]  /*3780*/  UIADD3.64 UR4, UR8, 0x4, URZ ;  /* 0x0000000408047897 */ /* 0x000fe2000fffe03f */
[----:B------:R-:W-:-:S04]  /*3790*/  IMAD.WIDE.U32 R30, R3, 0x4, R30 ;  /* 0x00000004031e7825 */ /* 0x000fc800078e001e */
[C---:B------:R-:W-:Y:S01]  /*37a0*/  IMAD.WIDE.U32 R28, R3.reuse, 0x4, R28 ;  /* 0x00000004031c7825 */ /* 0x040fe200078e001c */
[----:B------:R-:W-:Y:S03]  /*37b0*/  STL.64 [R1+0x248], R30 ;  /* 0x0002481e01007387 */ /* 0x000fe60000100a00 */
[C---:B------:R-:W-:Y:S01]  /*37c0*/  IMAD.WIDE.U32 R26, R3.reuse, 0x4, R26 ;  /* 0x00000004031a7825 */ /* 0x040fe200078e001a */
[----:B------:R-:W-:Y:S03]  /*37d0*/  STL.64 [R1+0x240], R28 ;  /* 0x0002401c01007387 */ /* 0x000fe60000100a00 */
[C---:B------:R-:W-:Y:S01]  /*37e0*/  IMAD.WIDE.U32 R24, R3.reuse, 0x4, R24 ;  /* 0x0000000403187825 */ /* 0x040fe200078e0018 */
[----:B------:R-:W-:Y:S03]  /*37f0*/  STL.64 [R1+0x238], R26 ;  /* 0x0002381a01007387 */ /* 0x000fe60000100a00 */
[C---:B------:R-:W-:Y:S01]  /*3800*/  IMAD.WIDE.U32 R22, R3.reuse, 0x4, R22 ;  /* 0x0000000403167825 */ /* 0x040fe200078e0016 */
[----:B------:R-:W-:Y:S03]  /*3810*/  STL.64 [R1+0x230], R24 ;  /* 0x0002301801007387 */ /* 0x000fe60000100a00 */
[----:B------:R-:W-:Y:S01]  /*3820*/  IMAD.WIDE.U32 R20, R3, 0x4, R20 ;  /* 0x0000000403147825 */ /* 0x000fe200078e0014 */
[----:B------:R-:W-:Y:S04]  /*3830*/  STL.64 [R1+0x228], R22 ;  /* 0x0002281601007387 */ /* 0x000fe80000100a00 */
[----:B------:R-:W-:Y:S01]  /*3840*/  STL.64 [R1+0x220], R20 ;  /* 0x0002201401007387 */ /* 0x000fe20000100a00 */
[----:B--2---:R-:W-:-:S06]  /*3850*/  WARPGROUP.ARRIVE ;  /* 0x00000000000079c5 */ /* 0x004fcc0000000000 */
[----:B------:R-:W-:Y:S03]  /*3860*/  HGMMA.64x256x16.F32 R80, gdesc[UR4].tnspB, R80, gsb0 ;  /* 0x43e00000045079f0 */ /* 0x000fe60008000850 */
[----:B------:R-:W-:Y:S02]  /*3870*/  WARPGROUP.DEPBAR.LE gsb0, 0x0 ;  /* 0x00008000000079c5 */ /* 0x000fe40000010000 */
[----:B------:R-:W-:Y:S04]  /*3880*/  STL [R1+0x7c], R111 ;  /* 0x00007c6f01007387 */ /* 0x000fe80000100800 */
        /* <DEDUP_REMOVED lines=39> */
[----:B------:R2:W-:Y:S04]  /*3b00*/  STL.64 [R1+0x1f8], R206 ;  /* 0x0001f8ce01007387 */ /* 0x0005e80000100a00 */
[----:B0-----:R-:W3:Y:S04]  /*3b10*/  LDL.LU.64 R166, [R1+0x368] ;  /* 0x0003680001a67983 */ /* 0x001ee80000300a00 */
[----:B------:R-:W4:Y:S04]  /*3b20*/  LDL.LU.64 R164, [R1+0x360] ;  /* 0x0003600001a47983 */ /* 0x000f280000300a00 */
[----:B------:R-:W5:Y:S04]  /*3b30*/  LDL.LU.64 R162, [R1+0x358] ;  /* 0x0003580001a27983 */ /* 0x000f680000300a00 */
[----:B------:R-:W5:Y:S04]  /*3b40*/  LDL.LU.64 R160, [R1+0x350] ;  /* 0x0003500001a07983 */ /* 0x000f680000300a00 */
[----:B------:R-:W5:Y:S04]  /*3b50*/  LDL.LU.64 R158, [R1+0x348] ;  /* 0x00034800019e7983 */ /* 0x000f680000300a00 */
[----:B------:R-:W5:Y:S04]  /*3b60*/  LDL.LU.64 R156, [R1+0x340] ;  /* 0x00034000019c7983 */ /* 0x000f680000300a00 */
[----:B------:R-:W5:Y:S04]  /*3b70*/  LDL.LU.64 R154, [R1+0x338] ;  /* 0x00033800019a7983 */ /* 0x000f680000300a00 */
[----:B------:R-:W5:Y:S04]  /*3b80*/  LDL.LU.64 R152, [R1+0x330] ;  /* 0x0003300001987983 */ /* 0x000f680000300a00 */
[----:B-1----:R-:W5:Y:S04]  /*3b90*/  LDL.LU R200, [R1+0x7c] ;  /* 0x00007c0001c87983 */ /* 0x002f680000300800 */
[----:B------:R-:W5:Y:S04]  /*3ba0*/  LDL.LU R231, [R1+0xd0] ;  /* 0x0000d00001e77983 */ /* 0x000f680000300800 */
        /* <DEDUP_REMOVED lines=23> */
[----:B------:R-:W5:Y:S01]  /*3d20*/  LDL.LU R182, [R1+0x10c] ;  /* 0x00010c0001b67983 */ /* 0x000f620000300800 */
[----:B------:R-:W0:Y:S03]  /*3d30*/  S2R R3, SR_TID.X ;  /* 0x0000000000037919 */ /* 0x000e260000002100 */
        /* <DEDUP_REMOVED lines=28> */
[----:B0-----:R-:W-:-:S03]  /*3f00*/  LOP3.LUT R3, R3, 0x1f, RZ, 0xc0, !PT ;  /* 0x0000001f03037812 */ /* 0x001fc600078ec0ff */
[----:B------:R-:W5:Y:S04]  /*3f10*/  LDL.LU R214, [R1+0x1cc] ;  /* 0x0001cc0001d67983 */ /* 0x000f680000300800 */
[----:B------:R-:W5:Y:S04]  /*3f20*/  LDL.LU R213, [R1+0x194] ;  /* 0x0001940001d57983 */ /* 0x000f680000300800 */
[----:B------:R-:W5:Y:S04]  /*3f30*/  LDL.LU R212, [R1+0x19c] ;  /* 0x00019c0001d47983 */ /* 0x000f680000300800 */
[----:B------:R-:W5:Y:S04]  /*3f40*/  LDL.LU R211, [R1+0x1d4] ;  /* 0x0001d40001d37983 */ /* 0x000f680000300800 */
[----:B------:R-:W5:Y:S01]  /*3f50*/  LDL.LU R210, [R1+0x1dc] ;  /* 0x0001dc0001d27983 */ /* 0x000f620000300800 */
[----:B------:R-:W-:-:S03]  /*3f60*/  IMAD.WIDE.U32 R18, R3, 0x4, R18 ;  /* 0x0000000403127825 */ /* 0x000fc600078e0012 */
[----:B------:R-:W5:Y:S01]  /*3f70*/  LDL.LU R209, [R1+0x1a4] ;  /* 0x0001a40001d17983 */ /* 0x000f620000300800 */
[----:B------:R-:W-:-:S03]  /*3f80*/  IMAD.WIDE.U32 R16, R3, 0x4, R16 ;  /* 0x0000000403107825 */ /* 0x000fc600078e0010 */
[----:B------:R-:W5:Y:S01]  /*3f90*/  LDL.LU R208, [R1+0x1ac] ;  /* 0x0001ac0001d07983 */ /* 0x000f620000300800 */
[----:B------:R-:W-:-:S03]  /*3fa0*/  IMAD.WIDE.U32 R14, R3, 0x4, R14 ;  /* 0x00000004030e7825 */ /* 0x000fc600078e000e */
[----:B--2---:R-:W2:Y:S01]  /*3fb0*/  LDL.LU R207, [R1+0x1e4] ;  /* 0x0001e40001cf7983 */ /* 0x004ea20000300800 */
[----:B------:R-:W-:-:S03]  /*3fc0*/  IMAD.WIDE.U32 R12, R3, 0x4, R12 ;  /* 0x00000004030c7825 */ /* 0x000fc600078e000c */
[----:B------:R-:W2:Y:S01]  /*3fd0*/  LDL.LU R206, [R1+0x1ec] ;  /* 0x0001ec0001ce7983 */ /* 0x000ea20000300800 */
[----:B------:R-:W-:-:S03]  /*3fe0*/  IMAD.WIDE.U32 R250, R3, 0x4, R250 ;  /* 0x0000000403fa7825 */ /* 0x000fc600078e00fa */
[----:B------:R-:W2:Y:S04]  /*3ff0*/  LDL.LU R205, [R1+0x1b4] ;  /* 0x0001b40001cd7983 */ /* 0x000ea80000300800 */
[----:B------:R-:W2:Y:S01]  /*4000*/  LDL.LU R204, [R1+0x1bc] ;  /* 0x0001bc0001cc7983 */ /* 0x000ea20000300800 */
[----:B------:R-:W-:-:S03]  /*4010*/  IMAD.WIDE.U32 R248, R3, 0x4, R248 ;  /* 0x0000000403f87825 */ /* 0x000fc600078e00f8 */
[----:B------:R-:W2:Y:S04]  /*4020*/  LDL.LU R203, [R1+0x1f4] ;  /* 0x0001f40001cb7983 */ /* 0x000ea80000300800 */
[----:B------:R-:W2:Y:S01]  /*4030*/  LDL.LU R202, [R1+0x1fc] ;  /* 0x0001fc0001ca7983 */ /* 0x000ea20000300800 */
[----:B------:R-:W-:-:S03]  /*4040*/  IMAD.WIDE.U32 R246, R3, 0x4, R246 ;  /* 0x0000000403f67825 */ /* 0x000fc600078e00f6 */
[----:B------:R-:W-:Y:S04]  /*4050*/  STL.64 [R1+0x218], R18 ;  /* 0x0002181201007387 */ /* 0x000fe80000100a00 */
[----:B------:R0:W-:Y:S01]  /*4060*/  STL.64 [R1+0x210], R16 ;  /* 0x0002101001007387 */ /* 0x0001e20000100a00 */
[----:B------:R-:W-:-:S03]  /*4070*/  IMAD.WIDE.U32 R244, R3, 0x4, R244 ;  /* 0x0000000403f47825 */ /* 0x000fc600078e00f4 */
[----:B------:R-:W-:Y:S04]  /*4080*/  STL.64 [R1+0x208], R14 ;  /* 0x0002080e01007387 */ /* 0x000fe80000100a00 */
[----:B------:R1:W-:Y:S01]  /*4090*/  STL.64 [R1+0x200], R12 ;  /* 0x0002000c01007387 */ /* 0x0003e20000100a00 */
[----:B------:R-:W-:-:S03]  /*40a0*/  IMAD.WIDE.U32 R242, R3, 0x4, R242 ;  /* 0x0000000403f27825 */ /* 0x000fc600078e00f2 */
[----:B------:R1:W-:Y:S04]  /*40b0*/  STL [R1+0x328], R250 ;  /* 0x000328fa01007387 */ /* 0x0003e80000100800 */
[----:B------:R-:W-:Y:S01]  /*40c0*/  STL [R1+0x324], R251 ;  /* 0x000324fb01007387 */ /* 0x000fe20000100800 */
[----:B------:R-:W-:-:S03]  /*40d0*/  IMAD.WIDE.U32 R238, R3, 0x4, R238 ;  /* 0x0000000403ee7825 */ /* 0x000fc600078e00ee */
[----:B------:R-:W-:Y:S04]  /*40e0*/  STL [R1+0x320], R248 ;  /* 0x000320f801007387 */ /* 0x000fe80000100800 */
[----:B------:R1:W-:Y:S01]  /*40f0*/  STL [R1+0x31c], R249 ;  /* 0x00031cf901007387 */ /* 0x0003e20000100800 */
[----:B------:R-:W-:-:S03]  /*4100*/  IMAD.WIDE.U32 R236, R3, 0x4, R236 ;  /* 0x0000000403ec7825 */ /* 0x000fc600078e00ec */
[----:B------:R-:W-:Y:S04]  /*4110*/  STL [R1+0x318], R246 ;  /* 0x000318f601007387 */ /* 0x000fe80000100800 */
[----:B------:R-:W-:Y:S01]  /*4120*/  STL [R1+0x314], R247 ;  /* 0x000314f701007387 */ /* 0x000fe20000100800 */
[----:B------:R-:W-:-:S03]  /*4130*/  IMAD.WIDE.U32 R234, R3, 0x4, R234 ;  /* 0x0000000403ea7825 */ /* 0x000fc600078e00ea */
[----:B------:R1:W-:Y:S04]  /*4140*/  STL [R1+0x310], R244 ;  /* 0x000310f401007387 */ /* 0x0003e80000100800 */
[----:B------:R-:W-:Y:S01]  /*4150*/  STL [R1+0x30c], R245 ;  /* 0x00030cf501007387 */ /* 0x000fe20000100800 */
[----:B------:R-:W-:-:S03]  /*4160*/  IMAD.WIDE.U32 R232, R3, 0x4, R232 ;  /* 0x0000000403e87825 */ /* 0x000fc600078e00e8 */
[----:B------:R-:W-:Y:S04]  /*4170*/  STL [R1+0x308], R242 ;  /* 0x000308f201007387 */ /* 0x000fe80000100800 */
[----:B------:R1:W-:Y:S01]  /*4180*/  STL [R1+0x304], R243 ;  /* 0x000304f301007387 */ /* 0x0003e20000100800 */
[----:B---3--:R-:W-:-:S03]  /*4190*/  IMAD.WIDE.U32 R166, R3, 0x4, R166 ;  /* 0x0000000403a67825 */ /* 0x008fc600078e00a6 */
[----:B------:R-:W-:Y:S04]  /*41a0*/  STL [R1+0x2f8], R238 ;  /* 0x0002f8ee01007387 */ /* 0x000fe80000100800 */
[----:B------:R-:W-:Y:S01]  /*41b0*/  STL [R1+0x2f4], R239 ;  /* 0x0002f4ef01007387 */ /* 0x000fe20000100800 */
[----:B----4-:R-:W-:-:S03]  /*41c0*/  IMAD.WIDE.U32 R164, R3, 0x4, R164 ;  /* 0x0000000403a47825 */ /* 0x010fc600078e00a4 */
[----:B------:R3:W-:Y:S04]  /*41d0*/  STL [R1+0x2f0], R236 ;  /* 0x0002f0ec01007387 */ /* 0x0007e80000100800 */
[----:B------:R-:W-:Y:S01]  /*41e0*/  STL [R1+0x2ec], R237 ;  /* 0x0002eced01007387 */ /* 0x000fe20000100800 */
[----:B-----5:R-:W-:-:S03]  /*41f0*/  IMAD.WIDE.U32 R162, R3, 0x4, R162 ;  /* 0x0000000403a27825 */ /* 0x020fc600078e00a2 */
[----:B------:R-:W-:Y:S04]  /*4200*/  STL [R1+0x2e8], R234 ;  /* 0x0002e8ea01007387 */ /* 0x000fe80000100800 */
[----:B------:R4:W-:Y:S01]  /*4210*/  STL [R1+0x2e4], R235 ;  /* 0x0002e4eb01007387 */ /* 0x0009e20000100800 */
[----:B------:R-:W-:-:S03]  /*4220*/  IMAD.SHL.U32 R58, R33, 0x100, RZ ;  /* 0x00000100213a7824 */ /* 0x000fc600078e00ff */
[----:B------:R-:W-:Y:S01]  /*4230*/  STL [R1+0x2e0], R232 ;  /* 0x0002e0e801007387 */ /* 0x000fe20000100800 */
[----:B------:R-:W-:-:S03]  /*4240*/  IMAD.WIDE.U32 R160, R3, 0x4, R160 ;  /* 0x0000000403a07825 */ /* 0x000fc600078e00a0 */
[----:B------:R-:W-:Y:S01]  /*4250*/  STL [R1+0x2dc], R233 ;  /* 0x0002dce901007387 */ /* 0x000fe20000100800 */
[----:B------:R-:W-:-:S03]  /*4260*/  LEA R10, P1, R33, R4, 0xa ;  /* 0x00000004210a7211 */ /* 0x000fc600078250ff */
[----:B------:R5:W-:Y:S01]  /*4270*/  STL [R1+0x2d8], R166 ;  /* 0x0002d8a601007387 */ /* 0x000be20000100800 */
[----:B------:R-:W-:-:S03]  /*4280*/  IMAD.WIDE.U32 R158, R3, 0x4, R158 ;  /* 0x00000004039e7825 */ /* 0x000fc600078e009e */
[----:B------:R-:W-:Y:S01]  /*4290*/  STL [R1+0x2d4], R167 ;  /* 0x0002d4a701007387 */ /* 0x000fe20000100800 */
[----:B------:R-:W-:-:S03]  /*42a0*/  SHF.L.U32 R60, R11, 0x8, RZ ;  /* 0x000000080b3c7819 */ /* 0x000fc600000006ff */
[----:B------:R-:W-:Y:S01]  /*42b0*/  STL [R1+0x2d0], R164 ;  /* 0x0002d0a401007387 */ /* 0x000fe20000100800 */
[-C--:B------:R-:W-:Y:S01]  /*42c0*/  LEA R8, P2, R11, R4.reuse, 0xa ;  /* 0x000000040b087211 */ /* 0x080fe200078450ff */
[----:B------:R-:W-:Y:S02]  /*42d0*/  IMAD.SHL.U32 R62, R9, 0x100, RZ ;  /* 0x00000100093e7824 */ /* 0x000fe400078e00ff */
[----:B------:R5:W-:Y:S01]  /*42e0*/  STL [R1+0x2cc], R165 ;  /* 0x0002cca501007387 */ /* 0x000be20000100800 */
[----:B------:R-:W-:Y:S01]  /*42f0*/  IMAD.WIDE.U32 R156, R3, 0x4, R156 ;  /* 0x00000004039c7825 */ /* 0x000fe200078e009c */
[----:B------:R-:W-:Y:S02]  /*4300*/  LEA R6, P3, R9, R4, 0xa ;  /* 0x0000000409067211 */ /* 0x000fe400078650ff */
[----:B------:R-:W-:Y:S01]  /*4310*/  STL [R1+0x2c8], R162 ;  /* 0x0002c8a201007387 */ /* 0x000fe20000100800 */
[----:B------:R-:W-:Y:S01]  /*4320*/  LEA.HI.X R11, R58, R5, RZ, 0x2, P1 ;  /* 0x000000053a0b7211 */ /* 0x000fe200008f14ff */
[----:B------:R-:W-:-:S02]  /*4330*/  IMAD.WIDE.U32 R154, R3, 0x4, R154 ;  /* 0x00000004039a7825 */ /* 0x000fc400078e009a */
[----:B------:R-:W-:Y:S01]  /*4340*/  STL [R1+0x2c4], R163 ;  /* 0x0002c4a301007387 */ /* 0x000fe20000100800 */
[----:B------:R-:W-:-:S03]  /*4350*/  LEA.HI.X R9, R60, R5, RZ, 0x2, P2 ;  /* 0x000000053c097211 */ /* 0x000fc600010f14ff */
[----:B------:R5:W-:Y:S01]  /*4360*/  STL [R1+0x2c0], R160 ;  /* 0x0002c0a001007387 */ /* 0x000be20000100800 */
[C---:B------:R-:W-:Y:S01]  /*4370*/  LEA R4, P4, R7.reuse, R4, 0xa ;  /* 0x0000000407047211 */ /* 0x040fe200078850ff */
[----:B------:R-:W-:Y:S02]  /*4380*/  IMAD.SHL.U32 R32, R7, 0x100, RZ ;  /* 0x0000010007207824 */ /* 0x000fe400078e00ff */
[----:B------:R-:W-:Y:S01]  /*4390*/  STL [R1+0x2bc], R161 ;  /* 0x0002bca101007387 */ /* 0x000fe20000100800 */
[----:B------:R-:W-:Y:S01]  /*43a0*/  IMAD.WIDE.U32 R152, R3, 0x4, R152 ;  /* 0x0000000403987825 */ /* 0x000fe200078e0098 */
[----:B------:R-:W-:Y:S02]  /*43b0*/  LEA.HI.X R7, R62, R5, RZ, 0x2, P3 ;  /* 0x000000053e077211 */ /* 0x000fe400018f14ff */
[----:B------:R-:W-:Y:S01]  /*43c0*/  STL [R1+0x2b8], R158 ;  /* 0x0002b89e01007387 */ /* 0x000fe20000100800 */
[----:B------:R-:W-:-:S03]  /*43d0*/  IMAD.SHL.U32 R0, R0, 0x2, RZ ;  /* 0x0000000200007824 */ /* 0x000fc600078e00ff */
[----:B------:R5:W-:Y:S01]  /*43e0*/  STL [R1+0x2b4], R159 ;  /* 0x0002b49f01007387 */ /* 0x000be20000100800 */
[----:B------:R-:W-:-:S03]  /*43f0*/  IMAD.WIDE.U32 R10, R3, 0x4, R10 ;  /* 0x00000004030a7825 */ /* 0x000fc600078e000a */
[----:B------:R-:W-:Y:S01]  /*4400*/  STL [R1+0x2b0], R156 ;  /* 0x0002b09c01007387 */ /* 0x000fe20000100800 */
[----:B------:R-:W-:-:S03]  /*4410*/  IMAD.WIDE.U32 R8, R3, 0x4, R8 ;  /* 0x0000000403087825 */ /* 0x000fc600078e0008 */
[----:B------:R-:W-:Y:S01]  /*4420*/  STL [R1+0x2ac], R157 ;  /* 0x0002ac9d01007387 */ /* 0x000fe20000100800 */
[----:B------:R-:W-:-:S03]  /*4430*/  LEA.HI.X R5, R32, R5, RZ, 0x2, P4 ;  /* 0x0000000520057211 */ /* 0x000fc600020f14ff */
[----:B------:R5:W-:Y:S01]  /*4440*/  STL [R1+0x2a8], R154 ;  /* 0x0002a89a01007387 */ /* 0x000be20000100800 */
[----:B------:R-:W-:-:S03]  /*4450*/  IMAD.WIDE.U32 R6, R3, 0x4, R6 ;  /* 0x0000000403067825 */ /* 0x000fc600078e0006 */
[----:B------:R-:W-:Y:S01]  /*4460*/  STL [R1+0x2a4], R155 ;  /* 0x0002a49b01007387 */ /* 0x000fe20000100800 */
[----:B------:R-:W-:-:S03]  /*4470*/  LOP3.LUT R0, R0, 0x80, RZ, 0xc0, !PT ;  /* 0x0000008000007812 */ /* 0x000fc600078ec0ff */
[----:B------:R-:W-:Y:S01]  /*4480*/  STL [R1+0x29c], R152 ;  /* 0x00029c9801007387 */ /* 0x000fe20000100800 */
[----:B------:R-:W-:-:S03]  /*4490*/  IMAD.WIDE.U32 R240, R3, 0x4, R240 ;  /* 0x0000000403f07825 */ /* 0x000fc600078e00f0 */
[----:B------:R5:W-:Y:S01]  /*44a0*/  STL [R1+0x298], R153 ;  /* 0x0002989901007387 */ /* 0x000be20000100800 */
[----:B------:R-:W-:-:S03]  /*44b0*/  IMAD.WIDE.U32 R4, R3, 0x4, R4 ;  /* 0x0000000403047825 */ /* 0x000fc600078e0004 */
[----:B------:R-:W-:Y:S01]  /*44c0*/  STL [R1+0x2a0], R10 ;  /* 0x0002a00a01007387 */ /* 0x000fe20000100800 */
[----:B------:R-:W-:-:S03]  /*44d0*/  LOP3.LUT R2, R35, 0x2010, R2, 0xf8, !PT ;  /* 0x0000201023027812 */ /* 0x000fc600078ef802 */
[----:B------:R-:W-:Y:S01]  /*44e0*/  STL [R1+0x294], R11 ;  /* 0x0002940b01007387 */ /* 0x000fe20000100800 */
[----:B------:R-:W-:-:S03]  /*44f0*/  IADD3 R0, R37, UR12, R0 ;  /* 0x0000000c25007c10 */ /* 0x000fc6000fffe000 */
[----:B------:R5:W-:Y:S01]  /*4500*/  STL [R1+0x290], R8 ;  /* 0x0002900801007387 */ /* 0x000be20000100800 */
[----:B------:R-:W-:Y:S01]  /*4510*/  MOV R76, R80 ;  /* 0x00000050004c7202 */ /* 0x000fe20000000f00 */
[----:B------:R-:W-:Y:S02]  /*4520*/  IMAD.MOV.U32 R75, RZ, RZ, R82 ;  /* 0x000000ffff4b7224 */ /* 0x000fe400078e0052 */
[----:B------:R-:W-:Y:S01]  /*4530*/  STL [R1+0x28c], R9 ;  /* 0x00028c0901007387 */ /* 0x000fe20000100800 */
[----:B------:R-:W-:Y:S01]  /*4540*/  IMAD.MOV.U32 R74, RZ, RZ, R96 ;  /* 0x000000ffff4a7224 */ /* 0x000fe200078e0060 */
[----:B------:R-:W-:Y:S01]  /*4550*/  MOV R73, R98 ;  /* 0x0000006200497202 */ /* 0x000fe20000000f00 */
[----:B------:R-:W-:Y:S01]  /*4560*/  IMAD.MOV.U32 R72, RZ, RZ, R84 ;  /* 0x000000ffff487224 */ /* 0x000fe200078e0054 */
[----:B------:R-:W-:Y:S01]  /*4570*/  STL [R1+0x288], R6 ;  /* 0x0002880601007387 */ /* 0x000fe20000100800 */
[----:B------:R-:W-:Y:S01]  /*4580*/  IMAD.MOV.U32 R71, RZ, RZ, R86 ;  /* 0x000000ffff477224 */ /* 0x000fe200078e0056 */
[----:B------:R-:W-:Y:S01]  /*4590*/  MOV R70, R100 ;  /* 0x0000006400467202 */ /* 0x000fe20000000f00 */
        /* <DEDUP_REMOVED lines=31> */
[----:B------:R5:W-:Y:S01]  /*4790*/  STL [R1+0x284], R7 ;  /* 0x0002840701007387 */ /* 0x000be20000100800 */
[----:B------:R-:W-:-:S02]  /*47a0*/  IMAD.MOV.U32 R45, RZ, RZ, R124 ;  /* 0x000000ffff2d7224 */ /* 0x000fc400078e007c */
[----:B------:R-:W-:Y:S01]  /*47b0*/  IMAD.MOV.U32 R44, RZ, RZ, R93 ;  /* 0x000000ffff2c7224 */ /* 0x000fe200078e005d */
[----:B------:R5:W-:Y:S01]  /*47c0*/  STL [R1+0x300], R240 ;  /* 0x000300f001007387 */ /* 0x000be20000100800 */
[----:B------:R-:W-:Y:S02]  /*47d0*/  IMAD.MOV.U32 R42, RZ, RZ, R105 ;  /* 0x000000ffff2a7224 */ /* 0x000fe400078e0069 */
[----:B------:R-:W-:Y:S02]  /*47e0*/  IMAD.MOV.U32 R41, RZ, RZ, R91 ;  /* 0x000000ffff297224 */ /* 0x000fe400078e005b */
[----:B------:R-:W-:Y:S02]  /*47f0*/  IMAD.MOV.U32 R39, RZ, RZ, R103 ;  /* 0x000000ffff277224 */ /* 0x000fe400078e0067 */
[----:B------:R-:W-:Y:S02]  /*4800*/  IMAD.MOV.U32 R38, RZ, RZ, R101 ;  /* 0x000000ffff267224 */ /* 0x000fe400078e0065 */
[----:B------:R-:W-:-:S02]  /*4810*/  IMAD.MOV.U32 R36, RZ, RZ, R85 ;  /* 0x000000ffff247224 */ /* 0x000fc400078e0055 */
[----:B------:R-:W-:Y:S02]  /*4820*/  IMAD.MOV.U32 R35, RZ, RZ, R99 ;  /* 0x000000ffff237224 */ /* 0x000fe400078e0063 */
[----:B------:R-:W-:Y:S02]  /*4830*/  IMAD.MOV.U32 R33, RZ, RZ, R83 ;  /* 0x000000ffff217224 */ /* 0x000fe400078e0053 */
[----:B------:R-:W-:Y:S02]  /*4840*/  IMAD.MOV.U32 R32, RZ, RZ, R81 ;  /* 0x000000ffff207224 */ /* 0x000fe400078e0051 */
[----:B------:R-:W-:Y:S02]  /*4850*/  IMAD.MOV.U32 R30, RZ, RZ, R108 ;  /* 0x000000ffff1e7224 */ /* 0x000fe400078e006c */
[----:B------:R-:W-:Y:S02]  /*4860*/  IMAD.MOV.U32 R29, RZ, RZ, R94 ;  /* 0x000000ffff1d7224 */ /* 0x000fe400078e005e */
[----:B------:R-:W-:-:S02]  /*4870*/  IMAD.MOV.U32 R27, RZ, RZ, R106 ;  /* 0x000000ffff1b7224 */ /* 0x000fc400078e006a */
[----:B------:R-:W-:Y:S02]  /*4880*/  IMAD.MOV.U32 R26, RZ, RZ, R104 ;  /* 0x000000ffff1a7224 */ /* 0x000fe400078e0068 */
[----:B------:R-:W-:Y:S01]  /*4890*/  IMAD.MOV.U32 R24, RZ, RZ, R88 ;  /* 0x000000ffff187224 */ /* 0x000fe200078e0058 */
[----:B------:R5:W-:Y:S01]  /*48a0*/  STL [R1+0x2fc], R241 ;  /* 0x0002fcf101007387 */ /* 0x000be20000100800 */
[----:B------:R-:W-:Y:S01]  /*48b0*/  UIADD3.64 UR20, UR8, 0x1fe, URZ ;  /* 0x000001fe08147897 */ /* 0x000fe2000fffe03f */
[----:B------:R-:W-:Y:S02]  /*48c0*/  IMAD.MOV.U32 R228, RZ, RZ, R95 ;  /* 0x000000ffffe47224 */ /* 0x000fe400078e005f */
[----:B------:R2:W-:Y:S01]  /*48d0*/  STL [R1+0x280], R4 ;  /* 0x0002800401007387 */ /* 0x0005e20000100800 */
[----:B------:R-:W-:Y:S01]  /*48e0*/  MOV R201, R109 ;  /* 0x0000006d00c97202 */ /* 0x000fe20000000f00 */
[----:B0-----:R-:W-:Y:S01]  /*48f0*/  IMAD.MOV.U32 R16, RZ, RZ, R76 ;  /* 0x000000ffff107224 */ /* 0x001fe200078e004c */
[----:B------:R-:W-:Y:S01]  /*4900*/  MOV R18, R74 ;  /* 0x0000004a00127202 */ /* 0x000fe20000000f00 */
[----:B------:R0:W-:Y:S01]  /*4910*/  STL [R1+0x27c], R5 ;  /* 0x00027c0501007387 */ /* 0x0001e20000100800 */
[----:B------:R-:W-:Y:S01]  /*4920*/  IMAD.MOV.U32 R17, RZ, RZ, R75 ;  /* 0x000000ffff117224 */ /* 0x000fe200078e004b */
[----:B-1----:R-:W-:Y:S01]  /*4930*/  MOV R13, R71 ;  /* 0x00000047000d7202 */ /* 0x002fe20000000f00 */
        /* <DEDUP_REMOVED lines=9> */
[----:B---3--:R-:W-:Y:S01]  /*49d0*/  MOV R236, R56 ;  /* 0x0000003800ec7202 */ /* 0x008fe20000000f00 */
[----:B------:R-:W-:Y:S01]  /*49e0*/  IMAD.MOV.U32 R248, RZ, RZ, R66 ;  /* 0x000000fffff87224 */ /* 0x000fe200078e0042 */
[----:B----4-:R-:W-:Y:S01]  /*49f0*/  MOV R235, R53 ;  /* 0x0000003500eb7202 */ /* 0x010fe20000000f00 */
[----:B------:R-:W-:Y:S01]  /*4a00*/  IMAD.MOV.U32 R246, RZ, RZ, R64 ;  /* 0x000000fffff67224 */ /* 0x000fe200078e0040 */
[----:B-----5:R-:W-:Y:S01]  /*4a10*/  MOV R166, R50 ;  /* 0x0000003200a67202 */ /* 0x020fe20000000f00 */
        /* <DEDUP_REMOVED lines=33> */
[----:B--2---:R-:W-:Y:S02]  /*4c30*/  IMAD.MOV.U32 R4, RZ, RZ, R25 ;  /* 0x000000ffff047224 */ /* 0x004fe400078e0019 */
[----:B0-----:R-:W-:-:S02]  /*4c40*/  IMAD.MOV.U32 R5, RZ, RZ, R24 ;  /* 0x000000ffff057224 */ /* 0x001fc400078e0018 */
[----:B------:R-:W-:-:S06]  /*4c50*/  WARPGROUP.ARRIVE ;  /* 0x00000000000079c5 */ /* 0x000fcc0000000000 */
[----:B------:R-:W-:Y:S01]  /*4c60*/  HGMMA.64x256x16.F32 R24, gdesc[UR20].tnspB, RZ, !UPT, gsb0 ;  /* 0x43e00000141879f0 */ /* 0x000fe2000c0008ff */
[----:B------:R-:W-:Y:S01]  /*4c70*/  UIADD3.64 UR20, UR8, 0x200, URZ ;  /* 0x0000020008147897 */ /* 0x000fe2000fffe03f */
[----:B------:R-:W-:Y:S01]  /*4c80*/  UMOV UR22, UR10 ;  /* 0x0000000a00167c82 */ /* 0x000fe20008000000 */
[----:B------:R-:W-:Y:S01]  /*4c90*/  UMOV UR23, UR11 ;  /* 0x0000000b00177c82 */ /* 0x000fe20008000000 */
[----:B------:R-:W-:Y:S01]  /*4ca0*/  UIADD3.64 UR16, UR8, 0x202, URZ ;  /* 0x0000020208107897 */ /* 0x000fe2000fffe03f */
[----:B------:R-:W-:Y:S02]  /*4cb0*/  WARPGROUP.DEPBAR.LE gsb0, 0x0 ;  /* 0x00008000000079c5 */ /* 0x000fe40000010000 */
[----:B------:R-:W-:-:S15]  /*4cc0*/  WARPGROUP.ARRIVE ;  /* 0x00000000000079c5 */ /* 0x000fde0000000000 */
[----:B------:R-:W-:-:S06]  /*4cd0*/  NOP ;  /* 0x0000000000007918 */ /* 0x000fcc0000000000 */
[----:B------:R-:W-:Y:S01]  /*4ce0*/  HGMMA.64x256x16.F32 R24, gdesc[UR20].tnspB, R24, gsb0 ;  /* 0x43e00000141879f0 */ /* 0x000fe20008000818 */
[----:B------:R-:W-:Y:S02]  /*4cf0*/  UIADD3.64 UR4, UR8, 0x204, URZ ;  /* 0x0000020408047897 */ /* 0x000fe4000fffe03f */
[----:B------:R-:W-:Y:S02]  /*4d00*/  WARPGROUP.DEPBAR.LE gsb0, 0x0 ;  /* 0x00008000000079c5 */ /* 0x000fe40000010000 */
[----:B------:R-:W-:-:S15]  /*4d10*/  WARPGROUP.ARRIVE ;  /* 0x00000000000079c5 */ /* 0x000fde0000000000 */
[----:B------:R-:W-:-:S08]  /*4d20*/  NOP ;  /* 0x0000000000007918 */ /* 0x000fd00000000000 */
[----:B------:R-:W-:Y:S03]  /*4d30*/  HGMMA.64x256x16.F32 R24, gdesc[UR16].tnspB, R24, gsb0 ;  /* 0x43e00000101879f0 */ /* 0x000fe60008000818 */
[----:B------:R-:W-:Y:S02]  /*4d40*/  WARPGROUP.DEPBAR.LE gsb0, 0x0 ;  /* 0x00008000000079c5 */ /* 0x000fe40000010000 */
[----:B------:R-:W-:-:S15]  /*4d50*/  WARPGROUP.ARRIVE ;  /* 0x00000000000079c5 */ /* 0x000fde0000000000 */
[----:B------:R-:W-:-:S08]  /*4d60*/  NOP ;  /* 0x0000000000007918 */ /* 0x000fd00000000000 */
[----:B------:R-:W-:Y:S03]  /*4d70*/  HGMMA.64x256x16.F32 R24, gdesc[UR4].tnspB, R24, gsb0 ;  /* 0x43e00000041879f0 */ /* 0x000fe60008000818 */
[----:B------:R-:W-:Y:S02]  /*4d80*/  WARPGROUP.DEPBAR.LE gsb0, 0x0 ;  /* 0x00008000000079c5 */ /* 0x000fe40000010000 */
[----:B------:R-:W-:Y:S06]  /*4d90*/  BAR.SYNC.DEFER_BLOCKING 0x0 ;  /* 0x0000000000007b1d */ /* 0x000fec0000010000 */
[----:B------:R0:W-:Y:S04]  /*4da0*/  STS.128 [R2+UR12+0x800], R12 ;  /* 0x0008000c02007988 */ /* 0x0001e80008000c0c */
[----:B------:R1:W-:Y:S01]  /*4db0*/  STS.128 [R2+UR12], R16 ;  /* 0x0000001002007988 */ /* 0x0003e20008000c0c */
[----:B0-----:R-:W-:Y:S01]  /*4dc0*/  MOV R12, R5 ;  /* 0x00000005000c7202 */ /* 0x001fe20000000f00 */
[----:B------:R-:W-:Y:S01]  /*4dd0*/  IMAD.MOV.U32 R13, RZ, RZ, R4 ;  /* 0x000000ffff0d7224 */ /* 0x000fe200078e0004 */
[----:B------:R-:W-:Y:S01]  /*4de0*/  MOV R15, R241 ;  /* 0x000000f1000f7202 */ /* 0x000fe20000000f00 */
[----:B------:R-:W-:Y:S01]  /*4df0*/  IMAD.MOV.U32 R14, RZ, RZ, R3 ;  /* 0x000000ffff0e7224 */ /* 0x000fe200078e0003 */
[----:B-1----:R-:W-:Y:S01]  /*4e00*/  MOV R18, R6 ;  /* 0x0000000600127202 */ /* 0x002fe20000000f00 */
[----:B------:R-:W-:Y:S01]  /*4e10*/  IMAD.MOV.U32 R16, RZ, RZ, R240 ;  /* 0x000000ffff107224 */ /* 0x000fe200078e00f0 */
[----:B------:R-:W-:Y:S01]  /*4e20*/  LOP3.LUT R3, R2, 0x10, RZ, 0x3c, !PT ;  /* 0x0000001002037812 */ /* 0x000fe200078e3cff */
[----:B------:R-:W-:Y:S01]  /*4e30*/  IMAD.MOV.U32 R17, RZ, RZ, R7 ;  /* 0x000000ffff117224 */ /* 0x000fe200078e0007 */
[----:B------:R0:W-:Y:S01]  /*4e40*/  STS.128 [R2+UR12+0x1000], R12 ;  /* 0x0010000c02007988 */ /* 0x0001e20008000c0c */
[----:B------:R-:W-:-:S05]  /*4e50*/  IMAD.MOV.U32 R19, RZ, RZ, R9 ;  /* 0x000000ffff137224 */ /* 0x000fca00078e0009 */
[----:B------:R1:W-:Y:S01]  /*4e60*/  STS.128 [R2+UR12+0x1800], R16 ;  /* 0x0018001002007988 */ /* 0x0003e20008000c0c */
[----:B0-----:R-:W-:Y:S01]  /*4e70*/  IMAD.MOV.U32 R12, RZ, RZ, R8 ;  /* 0x000000ffff0c7224 */ /* 0x001fe200078e0008 */
[----:B------:R-:W-:Y:S01]  /*4e80*/  MOV R13, R11 ;  /* 0x0000000b000d7202 */ /* 0x000fe20000000f00 */
[----:B------:R-:W-:Y:S02]  /*4e90*/  IMAD.MOV.U32 R14, RZ, RZ, R10 ;  /* 0x000000ffff0e7224 */ /* 0x000fe400078e000a */
[----:B------:R-:W-:-:S05]  /*4ea0*/  IMAD.MOV.U32 R15, RZ, RZ, R153 ;  /* 0x000000ffff0f7224 */ /* 0x000fca00078e0099 */
[----:B------:R0:W-:Y:S01]  /*4eb0*/  STS.128 [R3+UR12], R12 ;  /* 0x0000000c03007988 */ /* 0x0001e20008000c0c */
[----:B-1----:R-:W-:Y:S01]  /*4ec0*/  IMAD.MOV.U32 R16, RZ, RZ, R156 ;  /* 0x000000ffff107224 */ /* 0x002fe200078e009c */
[----:B------:R-:W-:Y:S01]  /*4ed0*/  MOV R18, R158 ;  /* 0x0000009e00127202 */ /* 0x000fe20000000f00 */
[----:B------:R-:W-:Y:S02]  /*4ee0*/  IMAD.MOV.U32 R17, RZ, RZ, R159 ;  /* 0x000000ffff117224 */ /* 0x000fe400078e009f */
[----:B------:R-:W-:Y:S01]  /*4ef0*/  IMAD.MOV.U32 R19, RZ, RZ, R161 ;  /* 0x000000ffff137224 */ /* 0x000fe200078e00a1 */
[----:B0-----:R-:W-:Y:S01]  /*4f00*/  MOV R12, R152 ;  /* 0x00000098000c7202 */ /* 0x001fe20000000f00 */
[----:B------:R-:W-:Y:S01]  /*4f10*/  IMAD.MOV.U32 R13, RZ, RZ, R155 ;  /* 0x000000ffff0d7224 */ /* 0x000fe200078e009b */
[----:B------:R-:W-:Y:S01]  /*4f20*/  MOV R15, R157 ;  /* 0x0000009d000f7202 */ /* 0x000fe20000000f00 */
[----:B------:R-:W-:-:S05]  /*4f30*/  IMAD.MOV.U32 R14, RZ, RZ, R154 ;  /* 0x000000ffff0e7224 */ /* 0x000fca00078e009a */
[----:B------:R0:W-:Y:S04]  /*4f40*/  STS.128 [R3+UR12+0x800], R12 ;  /* 0x0008000c03007988 */ /* 0x0001e80008000c0c */
[----:B------:R-:W-:Y:S01]  /*4f50*/  STS.128 [R3+UR12+0x1000], R16 ;  /* 0x0010001003007988 */ /* 0x000fe20008000c0c */
[----:B0-----:R-:W-:Y:S01]  /*4f60*/  IMAD.MOV.U32 R12, RZ, RZ, R160 ;  /* 0x000000ffff0c7224 */ /* 0x001fe200078e00a0 */
[----:B------:R-:W-:Y:S01]  /*4f70*/  MOV R13, R228 ;  /* 0x000000e4000d7202 */ /* 0x000fe20000000f00 */
[----:B------:R-:W-:Y:S02]  /*4f80*/  IMAD.MOV.U32 R14, RZ, RZ, R201 ;  /* 0x000000ffff0e7224 */ /* 0x000fe400078e00c9 */
[----:B------:R-:W-:-:S05]  /*4f90*/  IMAD.MOV.U32 R15, RZ, RZ, R200 ;  /* 0x000000ffff0f7224 */ /* 0x000fca00078e00c8 */
[----:B------:R-:W-:Y:S01]  /*4fa0*/  STS.128 [R3+UR12+0x1800], R12 ;  /* 0x0018000c03007988 */ /* 0x000fe20008000c0c */
[----:B------:R-:W-:Y:S06]  /*4fb0*/  BAR.SYNC.DEFER_BLOCKING 0x0 ;  /* 0x0000000000007b1d */ /* 0x000fec0000010000 */
[----:B------:R-:W0:Y:S01]  /*4fc0*/  LDS.128 R4, [R0] ;  /* 0x0000000000047984 */ /* 0x000e220000000c00 */
[----:B------:R-:W-:Y:S01]  /*4fd0*/  IMAD.MOV.U32 R161, RZ, RZ, R163 ;  /* 0x000000ffffa17224 */ /* 0x000fe200078e00a3 */
[----:B------:R-:W-:Y:S01]  /*4fe0*/  MOV R163, R165 ;  /* 0x000000a500a37202 */ /* 0x000fe20000000f00 */
[----:B------:R-:W-:Y:S01]  /*4ff0*/  IMAD.MOV.U32 R160, RZ, RZ, R162 ;  /* 0x000000ffffa07224 */ /* 0x000fe200078e00a2 */
[----:B------:R-:W-:Y:S01]  /*5000*/  LDS.128 R8, [R0+0x200] ;  /* 0x0002000000087984 */ /* 0x000fe20000000c00 */
[----:B------:R-:W-:Y:S01]  /*5010*/  IMAD.MOV.U32 R162, RZ, RZ, R164 ;  /* 0x000000ffffa27224 */ /* 0x000fe200078e00a4 */
[----:B------:R-:W-:Y:S01]  /*5020*/  MOV R164, R233 ;  /* 0x000000e900a47202 */ /* 0x000fe20000000f00 */
[----:B------:R-:W-:Y:S01]  /*5030*/  IMAD.MOV.U32 R165, RZ, RZ, R167 ;  /* 0x000000ffffa57224 */ /* 0x000fe200078e00a7 */
[----:B------:R-:W-:Y:S01]  /*5040*/  LDS.128 R16, [R0+0x700] ;  /* 0x0007000000107984 */ /* 0x000fe20000000c00 */
[----:B0-----:R-:W-:-:S03]  /*5050*/  IMAD.MOV.U32 R201, RZ, RZ, R4 ;  /* 0x000000ffffc97224 */ /* 0x001fc600078e0004 */
[----:B------:R-:W-:Y:S01]  /*5060*/  STL [R1+0x278], R7 ;  /* 0x0002780701007387 */ /* 0x000fe20000100800 */
[----:B------:R-:W-:Y:S01]  /*5070*/  IMAD.MOV.U32 R200, RZ, RZ, R6 ;  /* 0x000000ffffc87224 */ /* 0x000fe200078e0006 */
[----:B------:R-:W-:Y:S02]  /*5080*/  MOV R228, R5 ;  /* 0x0000000500e47202 */ /* 0x000fe40000000f00 */
[----:B------:R-:W0:Y:S01]  /*5090*/  LDS.128 R4, [R0+0x100] ;  /* 0x0001000000047984 */ /* 0x000e220000000c00 */
[----:B------:R-:W-:Y:S01]  /*50a0*/  IMAD.MOV.U32 R167, RZ, RZ, R232 ;  /* 0x000000ffffa77224 */ /* 0x000fe200078e00e8 */
[----:B------:R-:W-:Y:S01]  /*50b0*/  MOV R232, R236 ;  /* 0x000000ec00e87202 */ /* 0x000fe20000000f00 */
[----:B------:R-:W-:Y:S02]  /*50c0*/  IMAD.MOV.U32 R233, RZ, RZ, R237 ;  /* 0x000000ffffe97224 */ /* 0x000fe400078e00ed */
[----:B------:R-:W-:Y:S01]  /*50d0*/  IMAD.MOV.U32 R237, RZ, RZ, R239 ;  /* 0x000000ffffed7224 */ /* 0x000fe200078e00ef */
[----:B------:R-:W-:Y:S01]  /*50e0*/  MOV R239, R243 ;  /* 0x000000f300ef7202 */ /* 0x000fe20000000f00 */
[----:B------:R-:W-:-:S02]  /*50f0*/  IMAD.MOV.U32 R236, RZ, RZ, R238 ;  /* 0x000000ffffec7224 */ /* 0x000fc400078e00ee */
[----:B------:R-:W-:Y:S01]  /*5100*/  IMAD.MOV.U32 R238, RZ, RZ, R242 ;  /* 0x000000ffffee7224 */ /* 0x000fe200078e00f2 */
[----:B------:R-:W-:Y:S01]  /*5110*/  MOV R242, R244 ;  /* 0x000000f400f27202 */ /* 0x000fe20000000f00 */
[----:B------:R-:W-:Y:S02]  /*5120*/  IMAD.MOV.U32 R243, RZ, RZ, R245 ;  /* 0x000000fffff37224 */ /* 0x000fe400078e00f5 */
[----:B------:R-:W-:Y:S01]  /*5130*/  IMAD.MOV.U32 R245, RZ, RZ, R247 ;  /* 0x000000fffff57224 */ /* 0x000fe200078e00f7 */
[----:B------:R-:W-:Y:S01]  /*5140*/  MOV R247, R249 ;  /* 0x000000f900f77202 */ /* 0x000fe20000000f00 */
[----:B------:R-:W-:Y:S02]  /*5150*/  IMAD.MOV.U32 R244, RZ, RZ, R246 ;  /* 0x000000fffff47224 */ /* 0x000fe400078e00f6 */
[----:B------:R-:W-:Y:S01]  /*5160*/  IMAD.MOV.U32 R246, RZ, RZ, R248 ;  /* 0x000000fffff67224 */ /* 0x000fe200078e00f8 */
[----:B------:R-:W-:Y:S01]  /*5170*/  MOV R248, R250 ;  /* 0x000000fa00f87202 */ /* 0x000fe20000000f00 */
[----:B------:R-:W-:-:S02]  /*5180*/  IMAD.MOV.U32 R249, RZ, RZ, R251 ;  /* 0x000000fffff97224 */ /* 0x000fc400078e00fb */
[----:B------:R-:W-:Y:S02]  /*5190*/  IMAD.MOV.U32 R251, RZ, RZ, R231 ;  /* 0x000000fffffb7224 */ /* 0x000fe400078e00e7 */
[----:B------:R-:W-:Y:S01]  /*51a0*/  IMAD.MOV.U32 R250, RZ, RZ, R224 ;  /* 0x000000fffffa7224 */ /* 0x000fe200078e00e0 */
[----:B0-----:R-:W-:Y:S01]  /*51b0*/  STL [R1+0x270], R5 ;  /* 0x0002700501007387 */ /* 0x001fe20000100800 */
[----:B------:R-:W-:Y:S01]  /*51c0*/  MOV R224, R4 ;  /* 0x0000000400e07202 */ /* 0x000fe20000000f00 */
[----:B------:R-:W-:Y:S02]  /*51d0*/  IMAD.MOV.U32 R231, RZ, RZ, R6 ;  /* 0x000000ffffe77224 */ /* 0x000fe400078e0006 */
[----:B------:R-:W-:Y:S04]  /*51e0*/  STL [R1+0x274], R7 ;  /* 0x0002740701007387 */ /* 0x000fe80000100800 */
[----:B------:R-:W0:Y:S04]  /*51f0*/  LDS.128 R4, [R0+0x300] ;  /* 0x0003000000047984 */ /* 0x000e280000000c00 */
[----:B------:R-:W-:Y:S04]  /*5200*/  STL.64 [R1+0x260], R8 ;  /* 0x0002600801007387 */ /* 0x000fe80000100a00 */
[----:B------:R-:W-:Y:S04]  /*5210*/  STL.64 [R1+0x268], R10 ;  /* 0x0002680a01007387 */ /* 0x000fe80000100a00 */
[----:B0-----:R-:W-:Y:S04]  /*5220*/  STL.64 [R1+0x250], R4 ;  /* 0x0002500401007387 */ /* 0x001fe80000100a00 */
[----:B------:R-:W-:Y:S04]  /*5230*/  STL.64 [R1+0x258], R6 ;  /* 0x0002580601007387 */ /* 0x000fe80000100a00 */
[----:B------:R-:W0:Y:S01]  /*5240*/  LDS.128 R4, [R0+0x400] ;  /* 0x0004000000047984 */ /* 0x000e220000000c00 */
        /* <DEDUP_REMOVED lines=8> */
[----:B------:R-:W-:Y:S01]  /*52d0*/  IMAD.MOV.U32 R163, RZ, RZ, R167 ;  /* 0x000000ffffa37224 */ /* 0x000fe200078e00a7 */
[----:B------:R-:W-:Y:S01]  /*52e0*/  MOV R167, R236 ;  /* 0x000000ec00a77202 */ /* 0x000fe20000000f00 */
[----:B------:R-:W-:Y:S02]  /*52f0*/  IMAD.MOV.U32 R233, RZ, RZ, R239 ;  /* 0x000000ffffe97224 */ /* 0x000fe400078e00ef */
[----:B------:R-:W-:Y:S01]  /*5300*/  IMAD.MOV.U32 R232, RZ, RZ, R238 ;  /* 0x000000ffffe87224 */ /* 0x000fe200078e00ee */
[----:B------:R-:W-:Y:S01]  /*5310*/  MOV R238, R244 ;  /* 0x000000f400ee7202 */ /* 0x000fe20000000f00 */
[----:B------:R-:W-:Y:S01]  /*5320*/  IMAD.MOV.U32 R164, RZ, RZ, R237 ;  /* 0x000000ffffa47224 */ /* 0x000fe200078e00ed */
[----:B------:R-:W-:Y:S01]  /*5330*/  MOV R237, R243 ;  /* 0x000000f300ed7202 */ /* 0x000fe20000000f00 */
[----:B------:R-:W-:Y:S01]  /*5340*/  IMAD.MOV.U32 R239, RZ, RZ, R245 ;  /* 0x000000ffffef7224 */ /* 0x000fe200078e00f5 */
[----:B------:R-:W-:Y:S01]  /*5350*/  MOV R245, R249 ;  /* 0x000000f900f57202 */ /* 0x000fe20000000f00 */
[----:B------:R-:W-:-:S02]  /*5360*/  IMAD.MOV.U32 R236, RZ, RZ, R242 ;  /* 0x000000ffffec7224 */ /* 0x000fc400078e00f2 */
[----:B------:R-:W-:Y:S01]  /*5370*/  IMAD.MOV.U32 R244, RZ, RZ, R248 ;  /* 0x000000fffff47224 */ /* 0x000fe200078e00f8 */
[----:B------:R-:W-:Y:S01]  /*5380*/  MOV R248, R250 ;  /* 0x000000fa00f87202 */ /* 0x000fe20000000f00 */
[----:B------:R-:W-:Y:S02]  /*5390*/  IMAD.MOV.U32 R243, RZ, RZ, R247 ;  /* 0x000000fffff37224 */ /* 0x000fe400078e00f7 */
[----:B------:R-:W-:Y:S02]  /*53a0*/  IMAD.MOV.U32 R242, RZ, RZ, R246 ;  /* 0x000000fffff27224 */ /* 0x000fe400078e00f6 */
[----:B------:R-:W-:Y:S02]  /*53b0*/  IMAD.MOV.U32 R249, RZ, RZ, R251 ;  /* 0x000000fffff97224 */ /* 0x000fe400078e00fb */
[----:B0-----:R-:W-:Y:S01]  /*53c0*/  IMAD.MOV.U32 R250, RZ, RZ, R4 ;  /* 0x000000fffffa7224 */ /* 0x001fe200078e0004 */
[----:B------:R-:W-:Y:S01]  /*53d0*/  MOV R246, R5 ;  /* 0x0000000500f67202 */ /* 0x000fe20000000f00 */
[----:B------:R-:W-:-:S02]  /*53e0*/  IMAD.MOV.U32 R251, RZ, RZ, R6 ;  /* 0x000000fffffb7224 */ /* 0x000fc400078e0006 */
[----:B------:R-:W-:Y:S02]  /*53f0*/  IMAD.MOV.U32 R247, RZ, RZ, R7 ;  /* 0x000000fffff77224 */ /* 0x000fe400078e0007 */
[----:B------:R-:W0:Y:S01]  /*5400*/  LDS.128 R4, [R0+0x500] ;  /* 0x0005000000047984 */ /* 0x000e220000000c00 */
[----:B------:R-:W-:Y:S01]  /*5410*/  IMAD.MOV.U32 R153, RZ, RZ, R157 ;  /* 0x000000ffff997224 */ /* 0x000fe200078e009d */
[----:B------:R-:W-:Y:S01]  /*5420*/  MOV R152, R156 ;  /* 0x0000009c00987202 */ /* 0x000fe20000000f00 */
[----:B------:R-:W-:Y:S01]  /*5430*/  IMAD.MOV.U32 R155, RZ, RZ, R159 ;  /* 0x000000ffff9b7224 */ /* 0x000fe200078e009f */
[----:B------:R-:W-:Y:S01]  /*5440*/  MOV R157, R161 ;  /* 0x000000a1009d7202 */ /* 0x000fe20000000f00 */
        /* <DEDUP_REMOVED lines=18> */
[----:B------:R-:W-:Y:S02]  /*5570*/  IMAD.MOV.U32 R243, RZ, RZ, R249 ;  /* 0x000000fffff37224 */ /* 0x000fe400078e00f9 */
[----:B0-----:R-:W-:Y:S01]  /*5580*/  IMAD.MOV.U32 R248, RZ, RZ, R4 ;  /* 0x000000fffff87224 */ /* 0x001fe200078e0004 */
[----:B------:R-:W-:Y:S01]  /*5590*/  MOV R244, R5 ;  /* 0x0000000500f47202 */ /* 0x000fe20000000f00 */
[----:B------:R-:W-:Y:S02]  /*55a0*/  IMAD.MOV.U32 R249, RZ, RZ, R6 ;  /* 0x000000fffff97224 */ /* 0x000fe400078e0006 */
[----:B------:R-:W-:-:S02]  /*55b0*/  IMAD.MOV.U32 R245, RZ, RZ, R7 ;  /* 0x000000fffff57224 */ /* 0x000fc400078e0007 */
[----:B------:R-:W0:Y:S01]  /*55c0*/  LDS.128 R4, [R0+0x600] ;  /* 0x0006000000047984 */ /* 0x000e220000000c00 */
[----:B------:R-:W-:Y:S01]  /*55d0*/  MOV R8, R152 ;  /* 0x0000009800087202 */ /* 0x000fe20000000f00 */
[----:B------:R-:W-:Y:S01]  /*55e0*/  IMAD.MOV.U32 R10, RZ, RZ, R154 ;  /* 0x000000ffff0a7224 */ /* 0x000fe200078e009a */
[----:B------:R-:W-:Y:S01]  /*55f0*/  MOV R154, R158 ;  /* 0x0000009e009a7202 */ /* 0x000fe20000000f00 */
[----:B------:R-:W-:Y:S02]  /*5600*/  IMAD.MOV.U32 R152, RZ, RZ, R156 ;  /* 0x000000ffff987224 */ /* 0x000fe400078e009c */
[----:B------:R-:W-:Y:S02]  /*5610*/  IMAD.MOV.U32 R9, RZ, RZ, R153 ;  /* 0x000000ffff097224 */ /* 0x000fe400078e0099 */
        /* <DEDUP_REMOVED lines=17> */
[----:B------:R-:W-:Y:S01]  /*5730*/  IMAD.MOV.U32 R232, RZ, RZ, R238 ;  /* 0x000000ffffe87224 */ /* 0x000fe200078e00ee */
[----:B------:R-:W-:Y:S01]  /*5740*/  MOV R15, R42 ;  /* 0x0000002a000f7202 */ /* 0x000fe20000000f00 */
[----:B------:R-:W-:Y:S02]  /*5750*/  IMAD.MOV.U32 R13, RZ, RZ, R26 ;  /* 0x000000ffff0d7224 */ /* 0x000fe400078e001a */
[----:B0-----:R-:W-:Y:S02]  /*5760*/  IMAD.MOV.U32 R239, RZ, RZ, R7 ;  /* 0x000000ffffef7224 */ /* 0x001fe400078e0007 */
        /* <DEDUP_REMOVED lines=17> */
[----:B------:R-:W-:Y:S01]  /*5880*/  BAR.SYNC.DEFER_BLOCKING 0x0 ;  /* 0x0000000000007b1d */ /* 0x000fe20000010000 */
        /* <DEDUP_REMOVED lines=18> */
[----:B------:R-:W-:Y:S02]  /*59b0*/  IMAD.MOV.U32 R241, RZ, RZ, R18 ;  /* 0x000000fffff17224 */ /* 0x000fe400078e0012 */
[----:B------:R-:W-:Y:S01]  /*59c0*/  IMAD.MOV.U32 R237, RZ, RZ, R19 ;  /* 0x000000ffffed7224 */ /* 0x000fe200078e0013 */
[----:B------:R0:W-:Y:S01]  /*59d0*/  STS.128 [R2+UR12], R12 ;  /* 0x0000000c02007988 */ /* 0x0001e20008000c0c */
        /* <DEDUP_REMOVED lines=9> */
[----:B------:R-:W-:Y:S02]  /*5a70*/  IMAD.MOV.U32 R18, RZ, RZ, R44 ;  /* 0x000000ffff127224 */ /* 0x000fe400078e002c */
[----:B------:R-:W-:Y:S01]  /*5a80*/  IMAD.MOV.U32 R19, RZ, RZ, R46 ;  /* 0x000000ffff137224 */ /* 0x000fe200078e002e */
[----:B0-----:R-:W-:Y:S01]  /*5a90*/  MOV R14, R52 ;  /* 0x00000034000e7202 */ /* 0x001fe20000000f00 */
[----:B------:R-:W-:-:S02]  /*5aa0*/  IMAD.MOV.U32 R12, RZ, RZ, R36 ;  /* 0x000000ffff0c7224 */ /* 0x000fc400078e0024 */
[----:B------:R-:W-:Y:S02]  /*5ab0*/  IMAD.MOV.U32 R13, RZ, RZ, R38 ;  /* 0x000000ffff0d7224 */ /* 0x000fe400078e0026 */
        /* <DEDUP_REMOVED lines=12> */
[----:B------:R-:W-:Y:S01]  /*5b80*/  IMAD.MOV.U32 R162, RZ, RZ, R233 ;  /* 0x000000ffffa27224 */ /* 0x000fe200078e00e9 */
[----:B------:R0:W-:Y:S01]  /*5b90*/  STS.128 [R2+UR12+0x800], R16 ;  /* 0x0008001002007988 */ /* 0x0001e20008000c0c */
[----:B------:R-:W-:Y:S01]  /*5ba0*/  IMAD.MOV.U32 R164, RZ, RZ, R23 ;  /* 0x000000ffffa47224 */ /* 0x000fe200078e0017 */
[----:B------:R-:W-:Y:S01]  /*5bb0*/  MOV R23, R50 ;  /* 0x0000003200177202 */ /* 0x000fe20000000f00 */
[----:B------:R-:W-:Y:S01]  /*5bc0*/  IMAD.MOV.U32 R233, RZ, RZ, R22 ;  /* 0x000000ffffe97224 */ /* 0x000fe200078e0016 */
[----:B------:R1:W-:Y:S01]  /*5bd0*/  STS.128 [R2+UR12+0x1800], R12 ;  /* 0x0018000c02007988 */ /* 0x0003e20008000c0c */
[----:B------:R-:W-:Y:S01]  /*5be0*/  IMAD.MOV.U32 R167, RZ, RZ, R20 ;  /* 0x000000ffffa77224 */ /* 0x000fe200078e0014 */
[----:B------:R-:W-:Y:S01]  /*5bf0*/  MOV R20, R32 ;  /* 0x0000002000147202 */ /* 0x000fe20000000f00 */
[----:B------:R-:W-:-:S02]  /*5c00*/  IMAD.MOV.U32 R21, RZ, RZ, R34 ;  /* 0x000000ffff157224 */ /* 0x000fc400078e0022 */
[----:B------:R-:W-:Y:S01]  /*5c10*/  IMAD.MOV.U32 R22, RZ, RZ, R48 ;  /* 0x000000ffff167224 */ /* 0x000fe200078e0030 */
[----:B0-----:R-:W-:Y:S01]  /*5c20*/  MOV R16, R29 ;  /* 0x0000001d00107202 */ /* 0x001fe20000000f00 */
[----:B------:R-:W-:Y:S01]  /*5c30*/  IMAD.MOV.U32 R17, RZ, RZ, R31 ;  /* 0x000000ffff117224 */ /* 0x000fe200078e001f */
[----:B------:R-:W-:Y:S01]  /*5c40*/  MOV R18, R45 ;  /* 0x0000002d00127202 */ /* 0x000fe20000000f00 */
[----:B------:R-:W-:Y:S01]  /*5c50*/  IMAD.MOV.U32 R19, RZ, RZ, R47 ;  /* 0x000000ffff137224 */ /* 0x000fe200078e002f */
[----:B-1----:R-:W-:Y:S01]  /*5c60*/  MOV R13, R27 ;  /* 0x0000001b000d7202 */ /* 0x002fe20000000f00 */
[----:B------:R-:W-:Y:S02]  /*5c70*/  IMAD.MOV.U32 R12, RZ, RZ, R25 ;  /* 0x000000ffff0c7224 */ /* 0x000fe400078e0019 */
[----:B------:R-:W-:Y:S02]  /*5c80*/  IMAD.MOV.U32 R14, RZ, RZ, R41 ;  /* 0x000000ffff0e7224 */ /* 0x000fe400078e0029 */
[----:B------:R-:W-:Y:S01]  /*5c90*/  IMAD.MOV.U32 R15, RZ, RZ, R43 ;  /* 0x000000ffff0f7224 */ /* 0x000fe200078e002b */
[----:B------:R-:W-:Y:S04]  /*5ca0*/  STS.128 [R2+UR12+0x1000], R20 ;  /* 0x0010001402007988 */ /* 0x000fe80008000c0c */
[----:B------:R0:W-:Y:S04]  /*5cb0*/  STS.128 [R3+UR12], R12 ;  /* 0x0000000c03007988 */ /* 0x0001e80008000c0c */
[----:B------:R1:W-:Y:S01]  /*5cc0*/  STS.128 [R3+UR12+0x800], R16 ;  /* 0x0008001003007988 */ /* 0x0003e20008000c0c */
[----:B0-----:R-:W-:Y:S01]  /*5cd0*/  MOV R12, R33 ;  /* 0x00000021000c7202 */ /* 0x001fe20000000f00 */
[----:B------:R-:W-:Y:S01]  /*5ce0*/  IMAD.MOV.U32 R13, RZ, RZ, R35 ;  /* 0x000000ffff0d7224 */ /* 0x000fe200078e0023 */
[----:B------:R-:W-:Y:S01]  /*5cf0*/  MOV R14, R49 ;  /* 0x00000031000e7202 */ /* 0x000fe20000000f00 */
[----:B------:R-:W-:Y:S01]  /*5d00*/  IMAD.MOV.U32 R15, RZ, RZ, R51 ;  /* 0x000000ffff0f7224 */ /* 0x000fe200078e0033 */
[----:B-1----:R-:W-:Y:S01]  /*5d10*/  MOV R16, R37 ;  /* 0x0000002500107202 */ /* 0x002fe20000000f00 */
[----:B------:R-:W-:Y:S01]  /*5d20*/  IMAD.MOV.U32 R17, RZ, RZ, R39 ;  /* 0x000000ffff117224 */ /* 0x000fe200078e0027 */
[----:B------:R-:W-:Y:S01]  /*5d30*/  MOV R18, R53 ;  /* 0x0000003500127202 */ /* 0x000fe20000000f00 */
[----:B------:R-:W-:Y:S01]  /*5d40*/  IMAD.MOV.U32 R19, RZ, RZ, R55 ;  /* 0x000000ffff137224 */ /* 0x000fe200078e0037 */
[----:B------:R0:W-:Y:S04]  /*5d50*/  STS.128 [R3+UR12+0x1000], R12 ;  /* 0x0010000c03007988 */ /* 0x0001e80008000c0c */
[----:B------:R-:W-:Y:S01]  /*5d60*/  STS.128 [R3+UR12+0x1800], R16 ;  /* 0x0018001003007988 */ /* 0x000fe20008000c0c */
[----:B------:R-:W-:Y:S06]  /*5d70*/  BAR.SYNC.DEFER_BLOCKING 0x0 ;  /* 0x0000000000007b1d */ /* 0x000fec0000010000 */
[----:B------:R-:W1:Y:S01]  /*5d80*/  LDS.128 R16, [R0] ;  /* 0x0000000000107984 */ /* 0x000e620000000c00 */
[----:B0-----:R-:W-:Y:S01]  /*5d90*/  MOV R12, R167 ;  /* 0x000000a7000c7202 */ /* 0x001fe20000000f00 */
[----:B------:R-:W-:Y:S01]  /*5da0*/  IMAD.MOV.U32 R13, RZ, RZ, R166 ;  /* 0x000000ffff0d7224 */ /* 0x000fe200078e00a6 */
[----:B------:R-:W-:Y:S01]  /*5db0*/  MOV R14, R235 ;  /* 0x000000eb000e7202 */ /* 0x000fe20000000f00 */
[----:B------:R-:W-:Y:S01]  /*5dc0*/  IMAD.MOV.U32 R15, RZ, RZ, R234 ;  /* 0x000000ffff0f7224 */ /* 0x000fe200078e00ea */
[----:B------:R-:W-:Y:S01]  /*5dd0*/  MOV R30, R26 ;  /* 0x0000001a001e7202 */ /* 0x000fe20000000f00 */
[----:B------:R-:W-:Y:S01]  /*5de0*/  IMAD.MOV.U32 R28, RZ, RZ, R24 ;  /* 0x000000ffff1c7224 */ /* 0x000fe200078e0018 */
[----:B-1----:R-:W-:Y:S01]  /*5df0*/  MOV R234, R16 ;  /* 0x0000001000ea7202 */ /* 0x002fe20000000f00 */
[----:B------:R-:W-:Y:S01]  /*5e00*/  IMAD.MOV.U32 R235, RZ, RZ, R18 ;  /* 0x000000ffffeb7224 */ /* 0x000fe200078e0012 */
[----:B------:R-:W-:Y:S01]  /*5e10*/  MOV R166, R17 ;  /* 0x0000001100a67202 */ /* 0x000fe20000000f00 */
[----:B------:R-:W-:-:S02]  /*5e20*/  IMAD.MOV.U32 R167, RZ, RZ, R19 ;  /* 0x000000ffffa77224 */ /* 0x000fc400078e0013 */
[----:B------:R-:W0:Y:S01]  /*5e30*/  LDS.128 R16, [R0+0x100] ;  /* 0x0001000000107984 */ /* 0x000e220000000c00 */
        /* <DEDUP_REMOVED lines=24> */
[----:B0-----:R-:W-:Y:S01]  /*5fc0*/  MOV R232, R16 ;  /* 0x0000001000e87202 */ /* 0x001fe20000000f00 */
        /* <DEDUP_REMOVED lines=91> */
[----:B------:R-:W-:-:S02]  /*6580*/  MOV R10, R155 ;  /* 0x0000009b000a7202 */ /* 0x000fc40000000f00 */
[----:B0-----:R-:W-:Y:S01]  /*6590*/  MOV R154, R16 ;  /* 0x00000010009a7202 */ /* 0x001fe20000000f00 */
[----:B------:R-:W-:Y:S01]  /*65a0*/  IMAD.MOV.U32 R155, RZ, RZ, R18 ;  /* 0x000000ffff9b7224 */ /* 0x000fe200078e0012 */
[----:B------:R-:W-:Y:S01]  /*65b0*/  MOV R153, R17 ;  /* 0x0000001100997202 */ /* 0x000fe20000000f00 */
[----:B------:R-:W-:Y:S02]  /*65c0*/  IMAD.MOV.U32 R11, RZ, RZ, R19 ;  /* 0x000000ffff0b7224 */ /* 0x000fe400078e0013 */
        /* <DEDUP_REMOVED lines=33> */
[----:B0-----:R-:W-:Y:S01]  /*67e0*/  STL [R1+0x14], R17 ;  /* 0x0000141101007387 */ /* 0x001fe20000100800 */
[----:B------:R-:W-:Y:S01]  /*67f0*/  MOV R6, R16 ;  /* 0x0000001000067202 */ /* 0x000fe20000000f00 */
[----:B------:R-:W-:Y:S02]  /*6800*/  IMAD.MOV.U32 R7, RZ, RZ, R18 ;  /* 0x000000ffff077224 */ /* 0x000fe400078e0012 */
[----:B------:R-:W-:Y:S04]  /*6810*/  STL [R1+0x1c], R19 ;  /* 0x00001c1301007387 */ /* 0x000fe80000100800 */
[----:B------:R-:W0:Y:S01]  /*6820*/  LDS.128 R16, [R0+0x700] ;  /* 0x0007000000107984 */ /* 0x000e220000000c00 */
        /* <DEDUP_REMOVED lines=8> */
[----:B------:R1:W-:Y:S01]  /*68b0*/  STS.128 [R2+UR12], R12 ;  /* 0x0000000c02007988 */ /* 0x0003e20008000c0c */
[----:B0-----:R-:W-:Y:S01]  /*68c0*/  MOV R4, R16 ;  /* 0x0000001000047202 */ /* 0x001fe20000000f00 */
[----:B------:R-:W-:-:S02]  /*68d0*/  IMAD.MOV.U32 R5, RZ, RZ, R18 ;  /* 0x000000ffff057224 */ /* 0x000fc400078e0012 */
[----:B------:R0:W-:Y:S01]  /*68e0*/  STL [R1+0x4], R17 ;  /* 0x0000041101007387 */ /* 0x0001e20000100800 */
[----:B------:R-:W-:Y:S01]  /*68f0*/  MOV R252, R19 ;  /* 0x0000001300fc7202 */ /* 0x000fe20000000f00 */
[----:B-1----:R-:W-:Y:S01]  /*6900*/  IMAD.MOV.U32 R12, RZ, RZ, R45 ;  /* 0x000000ffff0c7224 */ /* 0x002fe200078e002d */
[----:B------:R-:W-:Y:S01]  /*6910*/  MOV R13, R31 ;  /* 0x0000001f000d7202 */ /* 0x000fe20000000f00 */
[----:B------:R-:W-:Y:S01]  /*6920*/  IMAD.MOV.U32 R14, RZ, RZ, R29 ;  /* 0x000000ffff0e7224 */ /* 0x000fe200078e001d */
[----:B------:R-:W-:Y:S01]  /*6930*/  MOV R15, R43 ;  /* 0x0000002b000f7202 */ /* 0x000fe20000000f00 */
[----:B------:R-:W-:Y:S01]  /*6940*/  IMAD.MOV.U32 R16, RZ, RZ, R41 ;  /* 0x000000ffff107224 */ /* 0x000fe200078e0029 */
[----:B------:R-:W-:Y:S01]  /*6950*/  MOV R19, R54 ;  /* 0x0000003600137202 */ /* 0x000fe20000000f00 */
[----:B------:R-:W-:Y:S01]  /*6960*/  IMAD.MOV.U32 R18, RZ, RZ, R25 ;  /* 0x000000ffff127224 */ /* 0x000fe200078e0019 */
[----:B0-----:R-:W-:Y:S01]  /*6970*/  MOV R17, R27 ;  /* 0x0000001b00117202 */ /* 0x001fe20000000f00 */
[----:B------:R0:W-:Y:S04]  /*6980*/  STS.128 [R2+UR12+0x800], R12 ;  /* 0x0008000c02007988 */ /* 0x0001e80008000c0c */
[----:B------:R1:W-:Y:S01]  /*6990*/  STS.128 [R2+UR12+0x1000], R16 ;  /* 0x0010001002007988 */ /* 0x0003e20008000c0c */
[----:B0-----:R-:W-:Y:S01]  /*69a0*/  IMAD.MOV.U32 R12, RZ, RZ, R52 ;  /* 0x000000ffff0c7224 */ /* 0x001fe200078e0034 */
[----:B------:R-:W-:Y:S01]  /*69b0*/  MOV R13, R38 ;  /* 0x00000026000d7202 */ /* 0x000fe20000000f00 */
[----:B------:R-:W-:Y:S01]  /*69c0*/  IMAD.MOV.U32 R14, RZ, RZ, R36 ;  /* 0x000000ffff0e7224 */ /* 0x000fe200078e0024 */
[----:B------:R-:W-:Y:S01]  /*69d0*/  MOV R15, R20 ;  /* 0x00000014000f7202 */ /* 0x000fe20000000f00 */
[----:B-1----:R-:W-:Y:S01]  /*69e0*/  IMAD.MOV.U32 R16, RZ, RZ, R48 ;  /* 0x000000ffff107224 */ /* 0x002fe200078e0030 */
[----:B------:R-:W-:Y:S01]  /*69f0*/  MOV R17, R34 ;  /* 0x0000002200117202 */ /* 0x000fe20000000f00 */
[----:B------:R-:W-:Y:S01]  /*6a00*/  IMAD.MOV.U32 R18, RZ, RZ, R32 ;  /* 0x000000ffff127224 */ /* 0x000fe200078e0020 */
[----:B------:R-:W-:Y:S01]  /*6a10*/  MOV R19, R46 ;  /* 0x0000002e00137202 */ /* 0x000fe20000000f00 */
[----:B------:R-:W-:Y:S04]  /*6a20*/  STS.128 [R2+UR12+0x1800], R12 ;  /* 0x0018000c02007988 */ /* 0x000fe80008000c0c */
[----:B------:R0:W-:Y:S04]  /*6a30*/  STS.128 [R3+UR12+0x800], R16 ;  /* 0x0008001003007988 */ /* 0x0001e80008000c0c */
[----:B0-----:R-:W2:Y:S01]  /*6a40*/  LDL.LU R19, [R1+0xfc] ;  /* 0x0000fc0001137983 */ /* 0x001ea20000300800 */
[----:B------:R-:W-:Y:S01]  /*6a50*/  IMAD.MOV.U32 R12, RZ, RZ, R21 ;  /* 0x000000ffff0c7224 */ /* 0x000fe200078e0015 */
[----:B------:R-:W-:Y:S01]  /*6a60*/  MOV R13, R22 ;  /* 0x00000016000d7202 */ /* 0x000fe20000000f00 */
[----:B------:R-:W-:Y:S01]  /*6a70*/  IMAD.MOV.U32 R14, RZ, RZ, R23 ;  /* 0x000000ffff0e7224 */ /* 0x000fe200078e0017 */
[----:B------:R-:W-:Y:S01]  /*6a80*/  MOV R15, R50 ;  /* 0x00000032000f7202 */ /* 0x000fe20000000f00 */
[----:B------:R-:W-:Y:S01]  /*6a90*/  IMAD.MOV.U32 R16, RZ, RZ, R40 ;  /* 0x000000ffff107224 */ /* 0x000fe200078e0028 */
[----:B------:R-:W-:Y:S01]  /*6aa0*/  MOV R17, R26 ;  /* 0x0000001a00117202 */ /* 0x000fe20000000f00 */
[----:B------:R-:W-:-:S02]  /*6ab0*/  IMAD.MOV.U32 R18, RZ, RZ, R24 ;  /* 0x000000ffff127224 */ /* 0x000fc400078e0018 */
[----:B------:R0:W-:Y:S02]  /*6ac0*/  STS.128 [R3+UR12], R12 ;  /* 0x0000000c03007988 */ /* 0x0001e40008000c0c */
[----:B0-----:R-:W-:Y:S01]  /*6ad0*/  IMAD.MOV.U32 R12, RZ, RZ, R44 ;  /* 0x000000ffff0c7224 */ /* 0x001fe200078e002c */
[----:B------:R-:W-:Y:S01]  /*6ae0*/  MOV R13, R30 ;  /* 0x0000001e000d7202 */ /* 0x000fe20000000f00 */
[----:B------:R-:W-:Y:S01]  /*6af0*/  IMAD.MOV.U32 R14, RZ, RZ, R28 ;  /* 0x000000ffff0e7224 */ /* 0x000fe200078e001c */
[----:B------:R-:W-:-:S05]  /*6b00*/  MOV R15, R42 ;  /* 0x0000002a000f7202 */ /* 0x000fca0000000f00 */
[----:B------:R-:W-:Y:S01]  /*6b10*/  STS.128 [R3+UR12+0x1000], R12 ;  /* 0x0010000c03007988 */ /* 0x000fe20008000c0c */
        /* <DEDUP_REMOVED lines=13> */
[----:B------:R-:W-:Y:S02]  /*6bf0*/  MOV R78, R197 ;  /* 0x000000c5004e7202 */ /* 0x000fe40000000f00 */
[----:B------:R-:W-:Y:S02]  /*6c00*/  MOV R80, R191 ;  /* 0x000000bf00507202 */ /* 0x000fe40000000f00 */
[----:B------:R-:W-:Y:S01]  /*6c10*/  MOV R82, R189 ;  /* 0x000000bd00527202 */ /* 0x000fe20000000f00 */
[----:B------:R-:W-:Y:S02]  /*6c20*/  IMAD.MOV.U32 R189, RZ, RZ, R90 ;  /* 0x000000ffffbd7224 */ /* 0x000fe400078e005a */
[----:B------:R-:W-:Y:S01]  /*6c30*/  IMAD.MOV.U32 R191, RZ, RZ, R106 ;  /* 0x000000ffffbf7224 */ /* 0x000fe200078e006a */
[----:B--2---:R-:W-:Y:S01]  /*6c40*/  STS.128 [R3+UR12+0x1800], R16 ;  /* 0x0018001003007988 */ /* 0x004fe20008000c0c */
[----:B------:R-:W-:Y:S06]  /*6c50*/  BAR.SYNC.DEFER_BLOCKING 0x0 ;  /* 0x0000000000007b1d */ /* 0x000fec0000010000 */
[----:B------:R-:W0:Y:S04]  /*6c60*/  LDS.128 R40, [R0] ;  /* 0x0000000000287984 */ /* 0x000e280000000c00 */
[----:B------:R-:W-:Y:S04]  /*6c70*/  LDS.128 R36, [R0+0x100] ;  /* 0x0001000000247984 */ /* 0x000fe80000000c00 */
[----:B------:R-:W-:Y:S04]  /*6c80*/  LDS.128 R32, [R0+0x200] ;  /* 0x0002000000207984 */ /* 0x000fe80000000c00 */
[----:B------:R-:W-:Y:S04]  /*6c90*/  LDS.128 R28, [R0+0x300] ;  /* 0x00030000001c7984 */ /* 0x000fe80000000c00 */
[----:B------:R-:W-:Y:S04]  /*6ca0*/  LDS.128 R24, [R0+0x400] ;  /* 0x0004000000187984 */ /* 0x000fe80000000c00 */
[----:B------:R-:W-:Y:S04]  /*6cb0*/  LDS.128 R20, [R0+0x500] ;  /* 0x0005000000147984 */ /* 0x000fe80000000c00 */
[----:B------:R-:W-:Y:S04]  /*6cc0*/  LDS.128 R16, [R0+0x600] ;  /* 0x0006000000107984 */ /* 0x000fe80000000c00 */
[----:B------:R-:W-:Y:S01]  /*6cd0*/  LDS.128 R12, [R0+0x700] ;  /* 0x00070000000c7984 */ /* 0x000fe20000000c00 */
[----:B------:R-:W-:Y:S06]  /*6ce0*/  BAR.SYNC.DEFER_BLOCKING 0x0 ;  /* 0x0000000000007b1d */ /* 0x000fec0000010000 */
[----:B------:R1:W-:Y:S04]  /*6cf0*/  STS.128 [R2+UR12], R44 ;  /* 0x0000002c02007988 */ /* 0x0003e80008000c0c */
[----:B------:R2:W-:Y:S01]  /*6d00*/  STS.128 [R2+UR12+0x800], R48 ;  /* 0x0008003002007988 */ /* 0x0005e20008000c0c */
[----:B-1----:R-:W-:Y:S01]  /*6d10*/  MOV R44, R68 ;  /* 0x00000044002c7202 */ /* 0x002fe20000000f00 */
[----:B------:R-:W-:Y:S01]  /*6d20*/  IMAD.MOV.U32 R45, RZ, RZ, R70 ;  /* 0x000000ffff2d7224 */ /* 0x000fe200078e0046 */
[----:B------:R-:W-:Y:S01]  /*6d30*/  MOV R46, R84 ;  /* 0x00000054002e7202 */ /* 0x000fe20000000f00 */
[----:B------:R-:W-:-:S05]  /*6d40*/  IMAD.MOV.U32 R47, RZ, RZ, R86 ;  /* 0x000000ffff2f7224 */ /* 0x000fca00078e0056 */
[----:B------:R1:W-:Y:S01]  /*6d50*/  STS.128 [R2+UR12+0x1800], R44 ;  /* 0x0018002c02007988 */ /* 0x0003e20008000c0c */
[----:B--2---:R-:W-:Y:S01]  /*6d60*/  MOV R48, R61 ;  /* 0x0000003d00307202 */ /* 0x004fe20000000f00 */
[----:B------:R-:W-:Y:S02]  /*6d70*/  IMAD.MOV.U32 R49, RZ, RZ, R63 ;  /* 0x000000ffff317224 */ /* 0x000fe400078e003f */
[----:B------:R2:W-:Y:S01]  /*6d80*/  STS.128 [R2+UR12+0x1000], R52 ;  /* 0x0010003402007988 */ /* 0x0005e20008000c0c */
[----:B------:R-:W-:Y:S01]  /*6d90*/  MOV R50, R77 ;  /* 0x0000004d00327202 */ /* 0x000fe20000000f00 */
[----:B------:R-:W-:Y:S01]  /*6da0*/  IMAD.MOV.U32 R51, RZ, RZ, R79 ;  /* 0x000000ffff337224 */ /* 0x000fe200078e004f */
[----:B-1----:R-:W-:Y:S01]  /*6db0*/  MOV R44, R57 ;  /* 0x00000039002c7202 */ /* 0x002fe20000000f00 */
[----:B------:R-:W-:Y:S01]  /*6dc0*/  IMAD.MOV.U32 R45, RZ, RZ, R59 ;  /* 0x000000ffff2d7224 */ /* 0x000fe200078e003b */
[----:B------:R-:W-:Y:S01]  /*6dd0*/  MOV R46, R73 ;  /* 0x00000049002e7202 */ /* 0x000fe20000000f00 */
[----:B------:R-:W-:Y:S01]  /*6de0*/  IMAD.MOV.U32 R47, RZ, RZ, R75 ;  /* 0x000000ffff2f7224 */ /* 0x000fe200078e004b */
[----:B--2---:R-:W-:Y:S01]  /*6df0*/  MOV R52, R69 ;  /* 0x0000004500347202 */ /* 0x004fe20000000f00 */
[----:B------:R-:W-:Y:S01]  /*6e00*/  IMAD.MOV.U32 R53, RZ, RZ, R71 ;  /* 0x000000ffff357224 */ /* 0x000fe200078e0047 */
[----:B------:R-:W-:Y:S01]  /*6e10*/  MOV R54, R85 ;  /* 0x0000005500367202 */ /* 0x000fe20000000f00 */
[----:B------:R-:W-:Y:S01]  /*6e20*/  IMAD.MOV.U32 R55, RZ, RZ, R87 ;  /* 0x000000ffff377224 */ /* 0x000fe200078e0057 */
[----:B------:R1:W-:Y:S04]  /*6e30*/  STS.128 [R3+UR12], R44 ;  /* 0x0000002c03007988 */ /* 0x0003e80008000c0c */
[----:B------:R-:W-:Y:S04]  /*6e40*/  STS.128 [R3+UR12+0x800], R48 ;  /* 0x0008003003007988 */ /* 0x000fe80008000c0c */
[----:B------:R-:W-:Y:S01]  /*6e50*/  STS.128 [R3+UR12+0x1800], R52 ;  /* 0x0018003403007988 */ /* 0x000fe20008000c0c */
[----:B-1----:R-:W-:Y:S01]  /*6e60*/  MOV R44, R65 ;  /* 0x00000041002c7202 */ /* 0x002fe20000000f00 */
[----:B------:R-:W-:Y:S01]  /*6e70*/  IMAD.MOV.U32 R45, RZ, RZ, R67 ;  /* 0x000000ffff2d7224 */ /* 0x000fe200078e0043 */
[----:B------:R-:W-:Y:S01]  /*6e80*/  MOV R46, R81 ;  /* 0x00000051002e7202 */ /* 0x000fe20000000f00 */
[----:B------:R-:W-:-:S05]  /*6e90*/  IMAD.MOV.U32 R47, RZ, RZ, R83 ;  /* 0x000000ffff2f7224 */ /* 0x000fca00078e0053 */
[----:B------:R-:W-:Y:S01]  /*6ea0*/  STS.128 [R3+UR12+0x1000], R44 ;  /* 0x0010002c03007988 */ /* 0x000fe20008000c0c */
[----:B------:R-:W-:Y:S01]  /*6eb0*/  BAR.SYNC.DEFER_BLOCKING 0x0 ;  /* 0x0000000000007b1d */ /* 0x000fe20000010000 */
[----:B------:R-:W-:Y:S02]  /*6ec0*/  IMAD.MOV.U32 R77, RZ, RZ, R198 ;  /* 0x000000ffff4d7224 */ /* 0x000fe400078e00c6 */
[----:B------:R-:W-:-:S03]  /*6ed0*/  IMAD.MOV.U32 R79, RZ, RZ, R196 ;  /* 0x000000ffff4f7224 */ /* 0x000fc600078e00c4 */
[----:B------:R-:W-:Y:S04]  /*6ee0*/  LDS.128 R72, [R0] ;  /* 0x0000000000487984 */ /* 0x000fe80000000c00 */
[----:B------:R-:W-:Y:S04]  /*6ef0*/  LDS.128 R68, [R0+0x100] ;  /* 0x0001000000447984 */ /* 0x000fe80000000c00 */
[----:B------:R-:W-:Y:S04]  /*6f00*/  LDS.128 R60, [R0+0x200] ;  /* 0x00020000003c7984 */ /* 0x000fe80000000c00 */
[----:B------:R-:W-:Y:S04]  /*6f10*/  LDS.128 R56, [R0+0x300] ;  /* 0x0003000000387984 */ /* 0x000fe80000000c00 */
[----:B------:R-:W-:Y:S04]  /*6f20*/  LDS.128 R48, [R0+0x400] ;  /* 0x0004000000307984 */ /* 0x000fe80000000c00 */
[----:B------:R-:W-:Y:S04]  /*6f30*/  LDS.128 R64, [R0+0x500] ;  /* 0x0005000000407984 */ /* 0x000fe80000000c00 */
[----:B------:R-:W-:Y:S04]  /*6f40*/  LDS.128 R52, [R0+0x600] ;  /* 0x0006000000347984 */ /* 0x000fe80000000c00 */
[----:B------:R-:W-:Y:S01]  /*6f50*/  LDS.128 R44, [R0+0x700] ;  /* 0x00070000002c7984 */ /* 0x000fe20000000c00 */
[----:B------:R-:W-:Y:S01]  /*6f60*/  BAR.SYNC.DEFER_BLOCKING 0x0 ;  /* 0x0000000000007b1d */ /* 0x000fe20000010000 */
[----:B------:R-:W-:-:S02]  /*6f70*/  IMAD.MOV.U32 R81, RZ, RZ, R190 ;  /* 0x000000ffff517224 */ /* 0x000fc400078e00be */
[----:B------:R-:W-:-:S03]  /*6f80*/  IMAD.MOV.U32 R83, RZ, RZ, R188 ;  /* 0x000000ffff537224 */ /* 0x000fc600078e00bc */
        /* <DEDUP_REMOVED lines=8> */
[----:B------:R-:W-:Y:S01]  /*7010*/  IMAD.MOV.U32 R81, RZ, RZ, R178 ;  /* 0x000000ffff517224 */ /* 0x000fe200078e00b2 */
[----:B------:R-:W-:Y:S01]  /*7020*/  MOV R82, R177 ;  /* 0x000000b100527202 */ /* 0x000fe20000000f00 */
[----:B------:R-:W-:Y:S01]  /*7030*/  IMAD.MOV.U32 R83, RZ, RZ, R176 ;  /* 0x000000ffff537224 */ /* 0x000fe200078e00b0 */
[----:B-1----:R-:W-:Y:S01]  /*7040*/  MOV R76, R187 ;  /* 0x000000bb004c7202 */ /* 0x002fe20000000f00 */
[----:B------:R-:W-:Y:S01]  /*7050*/  IMAD.MOV.U32 R77, RZ, RZ, R186 ;  /* 0x000000ffff4d7224 */ /* 0x000fe200078e00ba */
[----:B------:R-:W-:Y:S01]  /*7060*/  MOV R78, R185 ;  /* 0x000000b9004e7202 */ /* 0x000fe20000000f00 */
[----:B------:R-:W-:-:S05]  /*7070*/  IMAD.MOV.U32 R79, RZ, RZ, R184 ;  /* 0x000000ffff4f7224 */ /* 0x000fca00078e00b8 */
[----:B------:R1:W-:Y:S04]  /*7080*/  STS.128 [R2+UR12+0x1800], R76 ;  /* 0x0018004c02007988 */ /* 0x0003e80008000c0c */
[----:B------:R2:W-:Y:S01]  /*7090*/  STS.128 [R3+UR12+0x800], R80 ;  /* 0x0008005003007988 */ /* 0x0005e20008000c0c */
        /* <DEDUP_REMOVED lines=9> */
[----:B------:R-:W-:Y:S01]  /*7130*/  STS.128 [R3+UR12+0x1800], R80 ;  /* 0x0018005003007988 */ /* 0x000fe20008000c0c */
[----:B-1----:R-:W-:Y:S01]  /*7140*/  MOV R76, R175 ;  /* 0x000000af004c7202 */ /* 0x002fe20000000f00 */
[----:B------:R-:W-:Y:S01]  /*7150*/  IMAD.MOV.U32 R77, RZ, RZ, R174 ;  /* 0x000000ffff4d7224 */ /* 0x000fe200078e00ae */
[----:B------:R-:W-:Y:S01]  /*7160*/  MOV R78, R173 ;  /* 0x000000ad004e7202 */ /* 0x000fe20000000f00 */
[----:B------:R-:W-:-:S05]  /*7170*/  IMAD.MOV.U32 R79, RZ, RZ, R172 ;  /* 0x000000ffff4f7224 */ /* 0x000fca00078e00ac */
[----:B------:R-:W-:Y:S01]  /*7180*/  STS.128 [R3+UR12+0x1000], R76 ;  /* 0x0010004c03007988 */ /* 0x000fe20008000c0c */
[----:B------:R-:W-:Y:S01]  /*7190*/  BAR.SYNC.DEFER_BLOCKING 0x0 ;  /* 0x0000000000007b1d */ /* 0x000fe20000010000 */
[----:B------:R-:W-:Y:S02]  /*71a0*/  MOV R188, R88 ;  /* 0x0000005800bc7202 */ /* 0x000fe40000000f00 */
[----:B------:R-:W-:-:S03]  /*71b0*/  MOV R190, R104 ;  /* 0x0000006800be7202 */ /* 0x000fc60000000f00 */
[----:B------:R-:W1:Y:S04]  /*71c0*/  LDS.128 R184, [R0] ;  /* 0x0000000000b87984 */ /* 0x000e680000000c00 */
        /* <DEDUP_REMOVED lines=8> */
[----:B------:R2:W-:Y:S02]  /*7250*/  STS.128 [R2+UR12], R188 ;  /* 0x000000bc02007988 */ /* 0x0005e40008000c0c */
[----:B--2---:R-:W-:Y:S01]  /*7260*/  MOV R188, R100 ;  /* 0x0000006400bc7202 */ /* 0x004fe20000000f00 */
[----:B------:R-:W-:Y:S01]  /*7270*/  IMAD.MOV.U32 R189, RZ, RZ, R102 ;  /* 0x000000ffffbd7224 */ /* 0x000fe200078e0066 */
[----:B------:R-:W-:Y:S01]  /*7280*/  MOV R190, R116 ;  /* 0x0000007400be7202 */ /* 0x000fe20000000f00 */
[----:B------:R-:W-:-:S05]  /*7290*/  IMAD.MOV.U32 R191, RZ, RZ, R118 ;  /* 0x000000ffffbf7224 */ /* 0x000fca00078e0076 */
[----:B------:R2:W-:Y:S04]  /*72a0*/  STS.128 [R2+UR12+0x1800], R188 ;  /* 0x001800bc02007988 */ /* 0x0005e80008000c0c */
[----:B--2---:R-:W2:Y:S04]  /*72b0*/  LDL.LU R188, [R1+0x180] ;  /* 0x0001800001bc7983 */ /* 0x004ea80000300800 */
[----:B------:R-:W2:Y:S04]  /*72c0*/  LDL.LU R189, [R1+0x188] ;  /* 0x0001880001bd7983 */ /* 0x000ea80000300800 */
[----:B------:R-:W2:Y:S04]  /*72d0*/  LDL.LU R190, [R1+0x1c0] ;  /* 0x0001c00001be7983 */ /* 0x000ea80000300800 */
[----:B------:R-:W2:Y:S01]  /*72e0*/  LDL.LU R191, [R1+0x1c8] ;  /* 0x0001c80001bf7983 */ /* 0x000ea20000300800 */
        /* <DEDUP_REMOVED lines=12> */
[----:B------:R-:W-:Y:S01]  /*73b0*/  STS.128 [R2+UR12+0x800], R192 ;  /* 0x000800c002007988 */ /* 0x000fe20008000c0c */
[----:B------:R-:W-:-:S03]  /*73c0*/  MOV R92, R97 ;  /* 0x00000061005c7202 */ /* 0x000fc60000000f00 */
[----:B------:R-:W-:Y:S01]  /*73d0*/  STS.128 [R2+UR12+0x1000], R196 ;  /* 0x001000c402007988 */ /* 0x000fe20008000c0c */
[----:B------:R-:W-:Y:S01]  /*73e0*/  MOV R94, R113 ;  /* 0x00000071005e7202 */ /* 0x000fe20000000f00 */
[----:B------:R-:W-:Y:S02]  /*73f0*/  IMAD.MOV.U32 R105, RZ, RZ, R103 ;  /* 0x000000ffff697224 */ /* 0x000fe400078e0067 */
[----:B------:R3:W-:Y:S01]  /*7400*/  STS.128 [R3+UR12], R88 ;  /* 0x0000005803007988 */ /* 0x0007e20008000c0c */
[----:B------:R-:W-:Y:S01]  /*7410*/  MOV R104, R101 ;  /* 0x0000006500687202 */ /* 0x000fe20000000f00 */
[----:B------:R-:W-:Y:S01]  /*7420*/  IMAD.MOV.U32 R107, RZ, RZ, R119 ;  /* 0x000000ffff6b7224 */ /* 0x000fe200078e0077 */
[----:B------:R-:W-:-:S05]  /*7430*/  MOV R106, R117 ;  /* 0x00000075006a7202 */ /* 0x000fca0000000f00 */
[----:B------:R-:W-:Y:S01]  /*7440*/  STS.128 [R3+UR12+0x1800], R104 ;  /* 0x0018006803007988 */ /* 0x000fe20008000c0c */
[----:B---3--:R-:W-:Y:S01]  /*7450*/  MOV R88, R93 ;  /* 0x0000005d00587202 */ /* 0x008fe20000000f00 */
[----:B------:R-:W-:Y:S01]  /*7460*/  IMAD.MOV.U32 R89, RZ, RZ, R95 ;  /* 0x000000ffff597224 */ /* 0x000fe200078e005f */
[----:B------:R-:W-:Y:S01]  /*7470*/  MOV R90, R109 ;  /* 0x0000006d005a7202 */ /* 0x000fe20000000f00 */
[----:B------:R-:W-:Y:S02]  /*7480*/  IMAD.MOV.U32 R91, RZ, RZ, R111 ;  /* 0x000000ffff5b7224 */ /* 0x000fe400078e006f */
[----:B------:R-:W-:Y:S02]  /*7490*/  IMAD.MOV.U32 R93, RZ, RZ, R99 ;  /* 0x000000ffff5d7224 */ /* 0x000fe400078e0063 */
[----:B------:R-:W-:Y:S01]  /*74a0*/  IMAD.MOV.U32 R95, RZ, RZ, R115 ;  /* 0x000000ffff5f7224 */ /* 0x000fe200078e0073 */
[----:B------:R-:W-:Y:S04]  /*74b0*/  STS.128 [R3+UR12+0x800], R88 ;  /* 0x0008005803007988 */ /* 0x000fe80008000c0c */
[----:B------:R-:W-:Y:S01]  /*74c0*/  STS.128 [R3+UR12+0x1000], R92 ;  /* 0x0010005c03007988 */ /* 0x000fe20008000c0c */
[----:B------:R-:W-:Y:S06]  /*74d0*/  BAR.SYNC.DEFER_BLOCKING 0x0 ;  /* 0x0000000000007b1d */ /* 0x000fec0000010000 */
        /* <DEDUP_REMOVED lines=9> */
[----:B--2---:R2:W-:Y:S04]  /*7570*/  STS.128 [R2+UR12], R188 ;  /* 0x000000bc02007988 */ /* 0x0045e80008000c0c */
[----:B--2---:R-:W2:Y:S01]  /*7580*/  LDL.LU R188, [R1+0x190] ;  /* 0x0001900001bc7983 */ /* 0x004ea20000300800 */
[----:B------:R-:W-:Y:S01]  /*7590*/  MOV R189, R230 ;  /* 0x000000e600bd7202 */ /* 0x000fe20000000f00 */
[----:B------:R-:W-:Y:S01]  /*75a0*/  IMAD.MOV.U32 R190, RZ, RZ, R229 ;  /* 0x000000ffffbe7224 */ /* 0x000fe200078e00e5 */
[----:B------:R-:W-:Y:S01]  /*75b0*/  MOV R191, R227 ;  /* 0x000000e300bf7202 */ /* 0x000fe20000000f00 */
[----:B------:R-:W-:Y:S01]  /*75c0*/  IMAD.MOV.U32 R192, RZ, RZ, R226 ;  /* 0x000000ffffc07224 */ /* 0x000fe200078e00e2 */
[----:B------:R-:W-:Y:S01]  /*75d0*/  MOV R193, R225 ;  /* 0x000000e100c17202 */ /* 0x000fe20000000f00 */
[----:B------:R-:W-:Y:S01]  /*75e0*/  IMAD.MOV.U32 R194, RZ, RZ, R223 ;  /* 0x000000ffffc27224 */ /* 0x000fe200078e00df */
[----:B------:R-:W-:-:S05]  /*75f0*/  MOV R195, R222 ;  /* 0x000000de00c37202 */ /* 0x000fca0000000f00 */
[----:B------:R3:W-:Y:S02]  /*7600*/  STS.128 [R2+UR12+0x1000], R192 ;  /* 0x001000c002007988 */ /* 0x0007e40008000c0c */
[----:B---3--:R-:W-:Y:S01]  /*7610*/  IMAD.MOV.U32 R192, RZ, RZ, R213 ;  /* 0x000000ffffc07224 */ /* 0x008fe200078e00d5 */
        /* <DEDUP_REMOVED lines=8> */
[----:B------:R-:W3:Y:S04]  /*76a0*/  LDL.LU R136, [R1+0x274] ;  /* 0x0002740001887983 */ /* 0x000ee80000300800 */
[----:B------:R-:W4:Y:S04]  /*76b0*/  LDL.LU R138, [R1+0x270] ;  /* 0x00027000018a7983 */ /* 0x000f280000300800 */
[----:B------:R-:W5:Y:S01]  /*76c0*/  LDL.LU R140, [R1+0x278] ;  /* 0x00027800018c7983 */ /* 0x000f620000300800 */
[----:B------:R-:W-:Y:S01]  /*76d0*/  IMAD.MOV.U32 R230, RZ, RZ, R144 ;  /* 0x000000ffffe67224 */ /* 0x000fe200078e0090 */
[----:B------:R-:W-:Y:S01]  /*76e0*/  MOV R142, R228 ;  /* 0x000000e4008e7202 */ /* 0x000fe20000000f00 */
[----:B------:R-:W-:Y:S01]  /*76f0*/  IMAD.MOV.U32 R228, RZ, RZ, R128 ;  /* 0x000000ffffe47224 */ /* 0x000fe200078e0080 */
[----:B------:R-:W-:Y:S01]  /*7700*/  MOV R144, R231 ;  /* 0x000000e700907202 */ /* 0x000fe20000000f00 */
[----:B------:R-:W-:Y:S01]  /*7710*/  IMAD.MOV.U32 R231, RZ, RZ, R146 ;  /* 0x000000ffffe77224 */ /* 0x000fe200078e0092 */
[----:B------:R-:W-:Y:S01]  /*7720*/  MOV R229, R130 ;  /* 0x0000008200e57202 */ /* 0x000fe20000000f00 */
[----:B--2---:R2:W-:Y:S02]  /*7730*/  STS.128 [R2+UR12+0x800], R188 ;  /* 0x000800bc02007988 */ /* 0x0045e40008000c0c */
[----:B--2---:R-:W-:Y:S01]  /*7740*/  IMAD.MOV.U32 R188, RZ, RZ, R221 ;  /* 0x000000ffffbc7224 */ /* 0x004fe200078e00dd */
[----:B------:R-:W-:Y:S01]  /*7750*/  MOV R189, R220 ;  /* 0x000000dc00bd7202 */ /* 0x000fe20000000f00 */
[----:B------:R-:W-:Y:S01]  /*7760*/  IMAD.MOV.U32 R190, RZ, RZ, R219 ;  /* 0x000000ffffbe7224 */ /* 0x000fe200078e00db */
[----:B------:R-:W-:-:S05]  /*7770*/  MOV R191, R218 ;  /* 0x000000da00bf7202 */ /* 0x000fca0000000f00 */
[----:B------:R2:W-:Y:S04]  /*7780*/  STS.128 [R2+UR12+0x1800], R188 ;  /* 0x001800bc02007988 */ /* 0x0005e80008000c0c */
[----:B------:R0:W-:Y:S01]  /*7790*/  STS.128 [R3+UR12+0x800], R192 ;  /* 0x000800c003007988 */ /* 0x0001e20008000c0c */
[----:B--2---:R-:W-:Y:S01]  /*77a0*/  IMAD.MOV.U32 R188, RZ, RZ, R217 ;  /* 0x000000ffffbc7224 */ /* 0x004fe200078e00d9 */
[----:B------:R-:W-:Y:S01]  /*77b0*/  MOV R189, R216 ;  /* 0x000000d800bd7202 */ /* 0x000fe20000000f00 */
[----:B------:R-:W-:Y:S01]  /*77c0*/  IMAD.MOV.U32 R190, RZ, RZ, R215 ;  /* 0x000000ffffbe7224 */ /* 0x000fe200078e00d7 */
[----:B------:R-:W-:Y:S01]  /*77d0*/  MOV R191, R214 ;  /* 0x000000d600bf7202 */ /* 0x000fe20000000f00 */
[----:B0-----:R-:W-:Y:S01]  /*77e0*/  IMAD.MOV.U32 R192, RZ, RZ, R205 ;  /* 0x000000ffffc07224 */ /* 0x001fe200078e00cd */
[----:B------:R-:W-:Y:S01]  /*77f0*/  MOV R193, R204 ;  /* 0x000000cc00c17202 */ /* 0x000fe20000000f00 */
[----:B------:R-:W-:Y:S01]  /*7800*/  IMAD.MOV.U32 R194, RZ, RZ, R203 ;  /* 0x000000ffffc27224 */ /* 0x000fe200078e00cb */
[----:B------:R-:W-:Y:S01]  /*7810*/  MOV R195, R202 ;  /* 0x000000ca00c37202 */ /* 0x000fe20000000f00 */
[----:B------:R0:W-:Y:S04]  /*7820*/  STS.128 [R3+UR12], R188 ;  /* 0x000000bc03007988 */ /* 0x0001e80008000c0c */
[----:B------:R-:W-:Y:S01]  /*7830*/  STS.128 [R3+UR12+0x1800], R192 ;  /* 0x001800c003007988 */ /* 0x000fe20008000c0c */
[----:B0-----:R-:W-:Y:S01]  /*7840*/  IMAD.MOV.U32 R188, RZ, RZ, R209 ;  /* 0x000000ffffbc7224 */ /* 0x001fe200078e00d1 */
[----:B------:R-:W-:Y:S01]  /*7850*/  MOV R189, R208 ;  /* 0x000000d000bd7202 */ /* 0x000fe20000000f00 */
[----:B------:R-:W-:Y:S01]  /*7860*/  IMAD.MOV.U32 R190, RZ, RZ, R207 ;  /* 0x000000ffffbe7224 */ /* 0x000fe200078e00cf */
[----:B------:R-:W-:-:S05]  /*7870*/  MOV R191, R206 ;  /* 0x000000ce00bf7202 */ /* 0x000fca0000000f00 */
[----:B------:R-:W-:Y:S01]  /*7880*/  STS.128 [R3+UR12+0x1000], R188 ;  /* 0x001000bc03007988 */ /* 0x000fe20008000c0c */
[----:B------:R-:W-:Y:S01]  /*7890*/  BAR.SYNC.DEFER_BLOCKING 0x0 ;  /* 0x0000000000007b1d */ /* 0x000fe20000010000 */
[----:B------:R-:W-:Y:S01]  /*78a0*/  IMAD.MOV.U32 R220, RZ, RZ, R120 ;  /* 0x000000ffffdc7224 */ /* 0x000fe200078e0078 */
[----:B------:R-:W-:Y:S01]  /*78b0*/  MOV R120, R201 ;  /* 0x000000c900787202 */ /* 0x000fe20000000f00 */
[----:B------:R-:W-:Y:S01]  /*78c0*/  IMAD.MOV.U32 R221, RZ, RZ, R122 ;  /* 0x000000ffffdd7224 */ /* 0x000fe200078e007a */
[----:B------:R-:W-:Y:S02]  /*78d0*/  MOV R122, R200 ;  /* 0x000000c8007a7202 */ /* 0x000fe40000000f00 */
[----:B------:R-:W0:Y:S04]  /*78e0*/  LDS.128 R216, [R0] ;  /* 0x0000000000d87984 */ /* 0x000e280000000c00 */
[----:B------:R-:W2:Y:S04]  /*78f0*/  LDS.128 R212, [R0+0x100] ;  /* 0x0001000000d47984 */ /* 0x000ea80000000c00 */
[----:B------:R-:W3:Y:S04]  /*7900*/  LDS.128 R208, [R0+0x200] ;  /* 0x0002000000d07984 */ /* 0x000ee80000000c00 */
[----:B------:R-:W3:Y:S04]  /*7910*/  LDS.128 R204, [R0+0x300] ;  /* 0x0003000000cc7984 */ /* 0x000ee80000000c00 */
[----:B------:R-:W3:Y:S04]  /*7920*/  LDS.128 R200, [R0+0x400] ;  /* 0x0004000000c87984 */ /* 0x000ee80000000c00 */
[----:B------:R-:W3:Y:S04]  /*7930*/  LDS.128 R196, [R0+0x500] ;  /* 0x0005000000c47984 */ /* 0x000ee80000000c00 */
[----:B------:R-:W3:Y:S04]  /*7940*/  LDS.128 R192, [R0+0x600] ;  /* 0x0006000000c07984 */ /* 0x000ee80000000c00 */
[----:B------:R-:W3:Y:S01]  /*7950*/  LDS.128 R188, [R0+0x700] ;  /* 0x0007000000bc7984 */ /* 0x000ee20000000c00 */
[----:B------:R-:W-:Y:S06]  /*7960*/  BAR.SYNC.DEFER_BLOCKING 0x0 ;  /* 0x0000000000007b1d */ /* 0x000fec0000010000 */
[----:B------:R1:W-:Y:S02]  /*7970*/  STS.128 [R2+UR12], R220 ;  /* 0x000000dc02007988 */ /* 0x0003e40008000c0c */
[----:B-1----:R-:W-:Y:S01]  /*7980*/  IMAD.MOV.U32 R223, RZ, RZ, R224 ;  /* 0x000000ffffdf7224 */ /* 0x002fe200078e00e0 */
[----:B------:R-:W-:-:S05]  /*7990*/  MOV R224, R124 ;  /* 0x0000007c00e07202 */ /* 0x000fca0000000f00 */
[----:B------:R1:W-:Y:S04]  /*79a0*/  STS.128 [R2+UR12+0x800], R224 ;  /* 0x000800e002007988 */ /* 0x0003e80008000c0c */
[----:B------:R4:W-:Y:S04]  /*79b0*/  STS.128 [R2+UR12+0x1000], R228 ;  /* 0x001000e402007988 */ /* 0x0009e80008000c0c */
[----:B-1----:R-:W5:Y:S04]  /*79c0*/  LDL.LU.64 R226, [R1+0x248] ;  /* 0x0002480001e27983 */ /* 0x002f680000300a00 */
[----:B------:R-:W3:Y:S04]  /*79d0*/  LDL.LU.64 R224, [R1+0x230] ;  /* 0x0002300001e07983 */ /* 0x000ee80000300a00 */
[----:B----4-:R-:W4:Y:S04]  /*79e0*/  LDL.LU.64 R228, [R1+0x240] ;  /* 0x0002400001e47983 */ /* 0x010f280000300a00 */
[----:B------:R-:W3:Y:S01]  /*79f0*/  LDL.LU.64 R230, [R1+0x238] ;  /* 0x0002380001e67983 */ /* 0x000ee20000300a00 */
        /* <DEDUP_REMOVED lines=10> */
[----:B------:R-:W-:Y:S01]  /*7aa0*/  MOV R123, R139 ;  /* 0x0000008b007b7202 */ /* 0x000fe20000000f00 */
[----:B------:R-:W-:Y:S01]  /*7ab0*/  STS.128 [R2+UR12+0x1800], R220 ;  /* 0x001800dc02007988 */ /* 0x000fe20008000c0c */
[----:B------:R-:W-:-:S03]  /*7ac0*/  IMAD.MOV.U32 R124, RZ, RZ, R129 ;  /* 0x000000ffff7c7224 */ /* 0x000fc600078e0081 */
[----:B------:R1:W-:Y:S01]  /*7ad0*/  STS.128 [R3+UR12], R120 ;  /* 0x0000007803007988 */ /* 0x0003e20008000c0c */
[----:B------:R-:W-:Y:S01]  /*7ae0*/  IMAD.MOV.U32 R126, RZ, RZ, R145 ;  /* 0x000000ffff7e7224 */ /* 0x000fe200078e0091 */
[----:B------:R-:W-:Y:S01]  /*7af0*/  MOV R129, R135 ;  /* 0x0000008700817202 */ /* 0x000fe20000000f00 */
[----:B------:R-:W-:Y:S02]  /*7b00*/  IMAD.MOV.U32 R128, RZ, RZ, R133 ;  /* 0x000000ffff807224 */ /* 0x000fe400078e0085 */
[----:B------:R-:W-:Y:S02]  /*7b10*/  IMAD.MOV.U32 R130, RZ, RZ, R149 ;  /* 0x000000ffff827224 */ /* 0x000fe400078e0095 */
[----:B-1----:R-:W-:Y:S01]  /*7b20*/  IMAD.MOV.U32 R120, RZ, RZ, R125 ;  /* 0x000000ffff787224 */ /* 0x002fe200078e007d */
[----:B------:R-:W-:Y:S01]  /*7b30*/  MOV R121, R127 ;  /* 0x0000007f00797202 */ /* 0x000fe20000000f00 */
[----:B------:R-:W-:Y:S01]  /*7b40*/  IMAD.MOV.U32 R122, RZ, RZ, R141 ;  /* 0x000000ffff7a7224 */ /* 0x000fe200078e008d */
[----:B------:R-:W-:-:S02]  /*7b50*/  MOV R125, R131 ;  /* 0x00000083007d7202 */ /* 0x000fc40000000f00 */
[----:B------:R-:W-:Y:S02]  /*7b60*/  MOV R123, R143 ;  /* 0x0000008f007b7202 */ /* 0x000fe40000000f00 */
[----:B------:R-:W-:Y:S02]  /*7b70*/  MOV R127, R147 ;  /* 0x00000093007f7202 */ /* 0x000fe40000000f00 */
[----:B------:R-:W-:Y:S01]  /*7b80*/  MOV R131, R151 ;  /* 0x0000009700837202 */ /* 0x000fe20000000f00 */
[----:B------:R-:W-:Y:S04]  /*7b90*/  STS.128 [R3+UR12+0x800], R120 ;  /* 0x0008007803007988 */ /* 0x000fe80008000c0c */
[----:B------:R-:W-:Y:S04]  /*7ba0*/  STS.128 [R3+UR12+0x1000], R124 ;  /* 0x0010007c03007988 */ /* 0x000fe80008000c0c */
[----:B------:R-:W-:Y:S01]  /*7bb0*/  STS.128 [R3+UR12+0x1800], R128 ;  /* 0x0018008003007988 */ /* 0x000fe20008000c0c */
[----:B------:R-:W-:Y:S06]  /*7bc0*/  BAR.SYNC.DEFER_BLOCKING 0x0 ;  /* 0x0000000000007b1d */ /* 0x000fec0000010000 */
[----:B-----5:R1:W-:Y:S04]  /*7bd0*/  STG.E desc[UR14][R226.64], R134 ;  /* 0x00000086e2007986 */ /* 0x0203e8000c10190e */
[----:B------:R5:W-:Y:S04]  /*7be0*/  STG.E desc[UR14][R226.64+0x80], R132 ;  /* 0x00008084e2007986 */ /* 0x000be8000c10190e */
[----:B------:R-:W-:Y:S04]  /*7bf0*/  STG.E desc[UR14][R226.64+0x100], R40 ;  /* 0x00010028e2007986 */ /* 0x000fe8000c10190e */
[----:B------:R-:W-:Y:S04]  /*7c00*/  STG.E desc[UR14][R226.64+0x180], R42 ;  /* 0x0001802ae2007986 */ /* 0x000fe8000c10190e */
[----:B------:R-:W-:Y:S04]  /*7c10*/  STG.E desc[UR14][R226.64+0x200], R184 ;  /* 0x000200b8e2007986 */ /* 0x000fe8000c10190e */
[----:B------:R-:W-:Y:S04]  /*7c20*/  STG.E desc[UR14][R226.64+0x280], R186 ;  /* 0x000280bae2007986 */ /* 0x000fe8000c10190e */
[----:B0-----:R-:W-:Y:S04]  /*7c30*/  STG.E desc[UR14][R226.64+0x300], R216 ;  /* 0x000300d8e2007986 */ /* 0x001fe8000c10190e */
[----:B-1----:R-:W3:Y:S04]  /*7c40*/  LDL.LU R134, [R1+0x260] ;  /* 0x0002600001867983 */ /* 0x002ee80000300800 */
[----:B------:R0:W-:Y:S04]  /*7c50*/  STG.E desc[UR14][R226.64+0x380], R218 ;  /* 0x000380dae2007986 */ /* 0x0001e8000c10190e */
[----:B-----5:R-:W5:Y:S04]  /*7c60*/  LDL.LU R132, [R1+0x268] ;  /* 0x0002680001847983 */ /* 0x020f680000300800 */
[----:B0-----:R-:W5:Y:S04]  /*7c70*/  LDL.LU.64 R226, [R1+0x228] ;  /* 0x0002280001e27983 */ /* 0x001f680000300a00 */
[----:B----4-:R0:W-:Y:S04]  /*7c80*/  STG.E desc[UR14][R228.64], R146 ;  /* 0x00000092e4007986 */ /* 0x0101e8000c10190e */
[----:B------:R1:W-:Y:S04]  /*7c90*/  STG.E desc[UR14][R228.64+0x80], R144 ;  /* 0x00008090e4007986 */ /* 0x0003e8000c10190e */
[----:B------:R-:W-:Y:S04]  /*7ca0*/  STG.E desc[UR14][R228.64+0x100], R36 ;  /* 0x00010024e4007986 */ /* 0x000fe8000c10190e */
[----:B0-----:R-:W4:Y:S04]  /*7cb0*/  LDL.LU R146, [R1+0x250] ;  /* 0x0002500001927983 */ /* 0x001f280000300800 */
[----:B-1----:R-:W4:Y:S04]  /*7cc0*/  LDL.LU R144, [R1+0x258] ;  /* 0x0002580001907983 */ /* 0x002f280000300800 */
[----:B------:R-:W-:Y:S04]  /*7cd0*/  STG.E desc[UR14][R228.64+0x180], R38 ;  /* 0x00018026e4007986 */ /* 0x000fe8000c10190e */
[----:B------:R-:W4:Y:S04]  /*7ce0*/  LDL.LU.64 R222, [R1+0x220] ;  /* 0x0002200001de7983 */ /* 0x000f280000300a00 */
[----:B------:R-:W-:Y:S04]  /*7cf0*/  STG.E desc[UR14][R228.64+0x200], R180 ;  /* 0x000200b4e4007986 */ /* 0x000fe8000c10190e */
[----:B------:R-:W-:Y:S04]  /*7d00*/  STG.E desc[UR14][R228.64+0x280], R182 ;  /* 0x000280b6e4007986 */ /* 0x000fe8000c10190e */
[----:B--2---:R-:W-:Y:S04]  /*7d10*/  STG.E desc[UR14][R228.64+0x300], R212 ;  /* 0x000300d4e4007986 */ /* 0x004fe8000c10190e */
[----:B------:R0:W-:Y:S04]  /*7d20*/  STG.E desc[UR14][R228.64+0x380], R214 ;  /* 0x000380d6e4007986 */ /* 0x0001e8000c10190e */
[----:B---3--:R1:W-:Y:S04]  /*7d30*/  STG.E desc[UR14][R230.64], R142 ;  /* 0x0000008ee6007986 */ /* 0x0083e8000c10190e */
[----:B------:R2:W-:Y:S04]  /*7d40*/  STG.E desc[UR14][R230.64+0x80], R140 ;  /* 0x0000808ce6007986 */ /* 0x0005e8000c10190e */
[----:B0-----:R-:W3:Y:S04]  /*7d50*/  LDL.LU.64 R228, [R1+0x218] ;  /* 0x0002180001e47983 */ /* 0x001ee80000300a00 */
[----:B------:R-:W-:Y:S04]  /*7d60*/  STG.E desc[UR14][R230.64+0x100], R41 ;  /* 0x00010029e6007986 */ /* 0x000fe8000c10190e */
[----:B------:R-:W-:Y:S04]  /*7d70*/  STG.E desc[UR14][R230.64+0x180], R43 ;  /* 0x0001802be6007986 */ /* 0x000fe8000c10190e */
[----:B-1----:R-:W3:Y:S04]  /*7d80*/  LDL.LU R142, [R1+0x264] ;  /* 0x00026400018e7983 */ /* 0x002ee80000300800 */
[----:B------:R-:W-:Y:S04]  /*7d90*/  STG.E desc[UR14][R230.64+0x200], R185 ;  /* 0x000200b9e6007986 */ /* 0x000fe8000c10190e */
[----:B--2---:R-:W2:Y:S04]  /*7da0*/  LDL.LU R140, [R1+0x26c] ;  /* 0x00026c00018c7983 */ /* 0x004ea80000300800 */
[----:B------:R-:W-:Y:S04]  /*7db0*/  STG.E desc[UR14][R230.64+0x280], R187 ;  /* 0x000280bbe6007986 */ /* 0x000fe8000c10190e */
[----:B------:R-:W-:Y:S04]  /*7dc0*/  STG.E desc[UR14][R230.64+0x300], R217 ;  /* 0x000300d9e6007986 */ /* 0x000fe8000c10190e */
[----:B------:R-:W-:Y:S04]  /*7dd0*/  STG.E desc[UR14][R230.64+0x380], R219 ;  /* 0x000380dbe6007986 */ /* 0x000fe8000c10190e */
[----:B------:R0:W-:Y:S04]  /*7de0*/  STG.E desc[UR14][R224.64], R138 ;  /* 0x0000008ae0007986 */ /* 0x0001e8000c10190e */
[----:B------:R1:W-:Y:S04]  /*7df0*/  STG.E desc[UR14][R224.64+0x80], R136 ;  /* 0x00008088e0007986 */ /* 0x0003e8000c10190e */
[----:B------:R-:W-:Y:S04]  /*7e00*/  STG.E desc[UR14][R224.64+0x100], R37 ;  /* 0x00010025e0007986 */ /* 0x000fe8000c10190e */
[----:B0-----:R-:W2:Y:S04]  /*7e10*/  LDL.LU R138, [R1+0x254] ;  /* 0x00025400018a7983 */ /* 0x001ea80000300800 */
[----:B-1----:R-:W2:Y:S04]  /*7e20*/  LDL.LU R136, [R1+0x25c] ;  /* 0x00025c0001887983 */ /* 0x002ea80000300800 */
[----:B------:R-:W2:Y:S04]  /*7e30*/  LDL.LU.64 R230, [R1+0x210] ;  /* 0x0002100001e67983 */ /* 0x000ea80000300a00 */
[----:B------:R-:W-:Y:S04]  /*7e40*/  STG.E desc[UR14][R224.64+0x180], R39 ;  /* 0x00018027e0007986 */ /* 0x000fe8000c10190e */
[----:B------:R-:W-:Y:S04]  /*7e50*/  STG.E desc[UR14][R224.64+0x200], R181 ;  /* 0x000200b5e0007986 */ /* 0x000fe8000c10190e */
[----:B------:R-:W-:Y:S04]  /*7e60*/  STG.E desc[UR14][R224.64+0x280], R183 ;  /* 0x000280b7e0007986 */ /* 0x000fe8000c10190e */
[----:B------:R-:W-:Y:S04]  /*7e70*/  STG.E desc[UR14][R224.64+0x300], R213 ;  /* 0x000300d5e0007986 */ /* 0x000fe8000c10190e */
[----:B------:R0:W-:Y:S04]  /*7e80*/  STG.E desc[UR14][R224.64+0x380], R215 ;  /* 0x000380d7e0007986 */ /* 0x0001e8000c10190e */
[----:B0-----:R-:W2:Y:S04]  /*7e90*/  LDL.LU.64 R224, [R1+0x208] ;  /* 0x0002080001e07983 */ /* 0x001ea80000300a00 */
[----:B-----5:R-:W-:Y:S04]  /*7ea0*/  STG.E desc[UR14][R226.64], R134 ;  /* 0x00000086e2007986 */ /* 0x020fe8000c10190e */
[----:B------:R-:W-:Y:S04]  /*7eb0*/  STG.E desc[UR14][R226.64+0x80], R132 ;  /* 0x00008084e2007986 */ /* 0x000fe8000c10190e */
[----:B------:R-:W-:Y:S04]  /*7ec0*/  STG.E desc[UR14][R226.64+0x100], R32 ;  /* 0x00010020e2007986 */ /* 0x000fe8000c10190e */
[----:B------:R-:W-:Y:S04]  /*7ed0*/  STG.E desc[UR14][R226.64+0x180], R34 ;  /* 0x00018022e2007986 */ /* 0x000fe8000c10190e */
[----:B------:R-:W-:Y:S04]  /*7ee0*/  STG.E desc[UR14][R226.64+0x200], R176 ;  /* 0x000200b0e2007986 */ /* 0x000fe8000c10190e */
[----:B------:R-:W-:Y:S04]  /*7ef0*/  STG.E desc[UR14][R226.64+0x280], R178 ;  /* 0x000280b2e2007986 */ /* 0x000fe8000c10190e */
[----:B------:R-:W-:Y:S04]  /*7f00*/  STG.E desc[UR14][R226.64+0x300], R208 ;  /* 0x000300d0e2007986 */ /* 0x000fe8000c10190e */
[----:B------:R0:W-:Y:S04]  /*7f10*/  STG.E desc[UR14][R226.64+0x380], R210 ;  /* 0x000380d2e2007986 */ /* 0x0001e8000c10190e */
[----:B----4-:R-:W-:Y:S04]  /*7f20*/  STG.E desc[UR14][R222.64], R146 ;  /* 0x00000092de007986 */ /* 0x010fe8000c10190e */
[----:B------:R-:W-:Y:S04]  /*7f30*/  STG.E desc[UR14][R222.64+0x80], R144 ;  /* 0x00008090de007986 */ /* 0x000fe8000c10190e */
[----:B------:R-:W-:Y:S04]  /*7f40*/  STG.E desc[UR14][R222.64+0x100], R28 ;  /* 0x0001001cde007986 */ /* 0x000fe8000c10190e */
[----:B------:R-:W-:Y:S04]  /*7f50*/  STG.E desc[UR14][R222.64+0x180], R30 ;  /* 0x0001801ede007986 */ /* 0x000fe8000c10190e */
[----:B------:R-:W-:Y:S04]  /*7f60*/  STG.E desc[UR14][R222.64+0x200], R172 ;  /* 0x000200acde007986 */ /* 0x000fe8000c10190e */
[----:B------:R-:W-:Y:S04]  /*7f70*/  STG.E desc[UR14][R222.64+0x280], R174 ;  /* 0x000280aede007986 */ /* 0x000fe8000c10190e */
[----:B------:R-:W-:Y:S04]  /*7f80*/  STG.E desc[UR14][R222.64+0x300], R204 ;  /* 0x000300ccde007986 */ /* 0x000fe8000c10190e */
[----:B------:R-:W-:Y:S04]  /*7f90*/  STG.E desc[UR14][R222.64+0x380], R206 ;  /* 0x000380cede007986 */ /* 0x000fe8000c10190e */
[----:B0-----:R-:W4:Y:S04]  /*7fa0*/  LDL.LU.64 R226, [R1+0x200] ;  /* 0x0002000001e27983 */ /* 0x001f280000300a00 */
[----:B---3--:R-:W-:Y:S04]  /*7fb0*/  STG.E desc[UR14][R228.64], R142 ;  /* 0x0000008ee4007986 */ /* 0x008fe8000c10190e */
[----:B--2---:R-:W-:Y:S04]  /*7fc0*/  STG.E desc[UR14][R228.64+0x80], R140 ;  /* 0x0000808ce4007986 */ /* 0x004fe8000c10190e */
[----:B------:R-:W-:Y:S04]  /*7fd0*/  STG.E desc[UR14][R228.64+0x100], R33 ;  /* 0x00010021e4007986 */ /* 0x000fe8000c10190e */
        /* <DEDUP_REMOVED lines=13> */
[----:B------:R0:W-:Y:S04]  /*80b0*/  STG.E desc[UR14][R224.64], R250 ;  /* 0x000000fae0007986 */ /* 0x0001e8000c10190e */
[----:B------:R1:W-:Y:S04]  /*80c0*/  STG.E desc[UR14][R224.64+0x80], R251 ;  /* 0x000080fbe0007986 */ /* 0x0003e8000c10190e */
[----:B------:R-:W-:Y:S04]  /*80d0*/  LDS.128 R28, [R0+0x400] ;  /* 0x00040000001c7984 */ /* 0x000fe80000000c00 */
[----:B0-----:R-:W2:Y:S04]  /*80e0*/  LDL.LU R250, [R1+0x328] ;  /* 0x0003280001fa7983 */ /* 0x001ea80000300800 */
[----:B-1----:R-:W2:Y:S04]  /*80f0*/  LDL.LU R251, [R1+0x324] ;  /* 0x0003240001fb7983 */ /* 0x002ea80000300800 */
[----:B------:R-:W-:Y:S04]  /*8100*/  STG.E desc[UR14][R224.64+0x100], R24 ;  /* 0x00010018e0007986 */ /* 0x000fe8000c10190e */
[----:B------:R-:W-:Y:S04]  /*8110*/  STG.E desc[UR14][R224.64+0x180], R26 ;  /* 0x0001801ae0007986 */ /* 0x000fe8000c10190e */
[----:B------:R-:W-:Y:S04]  /*8120*/  STG.E desc[UR14][R224.64+0x200], R168 ;  /* 0x000200a8e0007986 */ /* 0x000fe8000c10190e */
[----:B------:R-:W-:Y:S04]  /*8130*/  STG.E desc[UR14][R224.64+0x280], R170 ;  /* 0x000280aae0007986 */ /* 0x000fe8000c10190e */
[----:B------:R-:W-:Y:S04]  /*8140*/  STG.E desc[UR14][R224.64+0x300], R200 ;  /* 0x000300c8e0007986 */ /* 0x000fe8000c10190e */
[----:B------:R-:W-:Y:S04]  /*8150*/  STG.E desc[UR14][R224.64+0x380], R202 ;  /* 0x000380cae0007986 */ /* 0x000fe8000c10190e */
[----:B----4-:R0:W-:Y:S04]  /*8160*/  STG.E desc[UR14][R226.64], R248 ;  /* 0x000000f8e2007986 */ /* 0x0101e8000c10190e */
[----:B------:R1:W-:Y:S04]  /*8170*/  STG.E desc[UR14][R226.64+0x80], R249 ;  /* 0x000080f9e2007986 */ /* 0x0003e8000c10190e */
[----:B------:R-:W-:Y:S04]  /*8180*/  STG.E desc[UR14][R226.64+0x100], R20 ;  /* 0x00010014e2007986 */ /* 0x000fe8000c10190e */
[----:B------:R-:W-:Y:S04]  /*8190*/  STG.E desc[UR14][R226.64+0x180], R22 ;  /* 0x00018016e2007986 */ /* 0x000fe8000c10190e */
[----:B------:R-:W-:Y:S04]  /*81a0*/  STG.E desc[UR14][R226.64+0x200], R84 ;  /* 0x00020054e2007986 */ /* 0x000fe8000c10190e */
[----:B------:R-:W-:Y:S04]  /*81b0*/  STG.E desc[UR14][R226.64+0x280], R86 ;  /* 0x00028056e2007986 */ /* 0x000fe8000c10190e */
[----:B------:R-:W-:Y:S04]  /*81c0*/  STG.E desc[UR14][R226.64+0x300], R196 ;  /* 0x000300c4e2007986 */ /* 0x000fe8000c10190e */
[----:B0-----:R-:W3:Y:S04]  /*81d0*/  LDL.LU R248, [R1+0x320] ;  /* 0x0003200001f87983 */ /* 0x001ee80000300800 */
[----:B------:R-:W-:Y:S04]  /*81e0*/  STG.E desc[UR14][R226.64+0x380], R198 ;  /* 0x000380c6e2007986 */ /* 0x000fe8000c10190e */
[----:B-1----:R-:W3:Y:S04]  /*81f0*/  LDL.LU R249, [R1+0x31c] ;  /* 0x00031c0001f97983 */ /* 0x002ee80000300800 */
[----:B--2---:R0:W-:Y:S04]  /*8200*/  STG.E desc[UR14][R250.64], R246 ;  /* 0x000000f6fa007986 */ /* 0x0041e8000c10190e */
[----:B------:R1:W-:Y:S04]  /*8210*/  STG.E desc[UR14][R250.64+0x80], R247 ;  /* 0x000080f7fa007986 */ /* 0x0003e8000c10190e */
        /* <DEDUP_REMOVED lines=8> */
[----:B------:R-:W0:Y:S04]  /*82a0*/  LDS.128 R24, [R0] ;  /* 0x0000000000187984 */ /* 0x000e280000000c00 */
[----:B---3--:R1:W-:Y:S04]  /*82b0*/  STG.E desc[UR14][R248.64], R244 ;  /* 0x000000f4f8007986 */ /* 0x0083e8000c10190e */
[----:B------:R3:W-:Y:S04]  /*82c0*/  STG.E desc[UR14][R248.64+0x80], R245 ;  /* 0x000080f5f8007986 */ /* 0x0007e8000c10190e */
[----:B------:R-:W-:Y:S04]  /*82d0*/  STG.E desc[UR14][R248.64+0x100], R21 ;  /* 0x00010015f8007986 */ /* 0x000fe8000c10190e */
[----:B-1----:R-:W4:Y:S04]  /*82e0*/  LDL.LU R244, [R1+0x310] ;  /* 0x0003100001f47983 */ /* 0x002f280000300800 */
[----:B------:R-:W-:Y:S04]  /*82f0*/  STG.E desc[UR14][R248.64+0x180], R23 ;  /* 0x00018017f8007986 */ /* 0x000fe8000c10190e */
[----:B------:R-:W-:Y:S04]  /*8300*/  STG.E desc[UR14][R248.64+0x200], R85 ;  /* 0x00020055f8007986 */ /* 0x000fe8000c10190e */
[----:B------:R-:W-:Y:S04]  /*8310*/  STG.E desc[UR14][R248.64+0x280], R87 ;  /* 0x00028057f8007986 */ /* 0x000fe8000c10190e */
[----:B------:R-:W-:Y:S04]  /*8320*/  STG.E desc[UR14][R248.64+0x300], R197 ;  /* 0x000300c5f8007986 */ /* 0x000fe8000c10190e */
[----:B------:R-:W-:Y:S04]  /*8330*/  STG.E desc[UR14][R248.64+0x380], R199 ;  /* 0x000380c7f8007986 */ /* 0x000fe8000c10190e */
[----:B---3--:R-:W4:Y:S04]  /*8340*/  LDL.LU R245, [R1+0x30c] ;  /* 0x00030c0001f57983 */ /* 0x008f280000300800 */
[----:B------:R-:W1:Y:S04]  /*8350*/  LDS.128 R20, [R0+0x100] ;  /* 0x0001000000147984 */ /* 0x000e680000000c00 */
[----:B--2---:R2:W-:Y:S04]  /*8360*/  STG.E desc[UR14][R246.64], R242 ;  /* 0x000000f2f6007986 */ /* 0x0045e8000c10190e */
[----:B------:R3:W-:Y:S04]  /*8370*/  STG.E desc[UR14][R246.64+0x80], R243 ;  /* 0x000080f3f6007986 */ /* 0x0007e8000c10190e */
[----:B--2---:R-:W2:Y:S04]  /*8380*/  LDL.LU R242, [R1+0x308] ;  /* 0x0003080001f27983 */ /* 0x004ea80000300800 */
[----:B---3--:R-:W2:Y:S04]  /*8390*/  LDL.LU R243, [R1+0x304] ;  /* 0x0003040001f37983 */ /* 0x008ea80000300800 */
        /* <DEDUP_REMOVED lines=9> */
[----:B---3--:R-:W3:Y:S04]  /*8430*/  LDL.LU R240, [R1+0x300] ;  /* 0x0003000001f07983 */ /* 0x008ee80000300800 */
[----:B------:R-:W-:Y:S04]  /*8440*/  STG.E desc[UR14][R244.64+0x180], R14 ;  /* 0x0001800ef4007986 */ /* 0x000fe8000c10190e */
[----:B------:R-:W-:Y:S04]  /*8450*/  STG.E desc[UR14][R244.64+0x200], R76 ;  /* 0x0002004cf4007986 */ /* 0x000fe8000c10190e */
[----:B------:R-:W-:Y:S04]  /*8460*/  STG.E desc[UR14][R244.64+0x280], R78 ;  /* 0x0002804ef4007986 */ /* 0x000fe8000c10190e */
[----:B------:R-:W-:Y:S04]  /*8470*/  STG.E desc[UR14][R244.64+0x300], R188 ;  /* 0x000300bcf4007986 */ /* 0x000fe8000c10190e */
[----:B------:R-:W-:Y:S04]  /*8480*/  STG.E desc[UR14][R244.64+0x380], R190 ;  /* 0x000380bef4007986 */ /* 0x000fe8000c10190e */
[----:B----4-:R-:W3:Y:S04]  /*8490*/  LDL.LU R241, [R1+0x2fc] ;  /* 0x0002fc0001f17983 */ /* 0x010ee80000300800 */
[----:B--2---:R2:W-:Y:S04]  /*84a0*/  STG.E desc[UR14][R242.64], R238 ;  /* 0x000000eef2007986 */ /* 0x0045e8000c10190e */
[----:B------:R4:W-:Y:S04]  /*84b0*/  STG.E desc[UR14][R242.64+0x80], R239 ;  /* 0x000080eff2007986 */ /* 0x0009e8000c10190e */
[----:B--2---:R-:W2:Y:S04]  /*84c0*/  LDL.LU R238, [R1+0x2f8] ;  /* 0x0002f80001ee7983 */ /* 0x004ea80000300800 */
[----:B----4-:R-:W2:Y:S04]  /*84d0*/  LDL.LU R239, [R1+0x2f4] ;  /* 0x0002f40001ef7983 */ /* 0x010ea80000300800 */
[----:B------:R-:W-:Y:S04]  /*84e0*/  STG.E desc[UR14][R242.64+0x100], R17 ;  /* 0x00010011f2007986 */ /* 0x000fe8000c10190e */
[----:B------:R-:W-:Y:S04]  /*84f0*/  STG.E desc[UR14][R242.64+0x180], R19 ;  /* 0x00018013f2007986 */ /* 0x000fe8000c10190e */
[----:B------:R-:W-:Y:S04]  /*8500*/  STG.E desc[UR14][R242.64+0x200], R81 ;  /* 0x00020051f2007986 */ /* 0x000fe8000c10190e */
[----:B------:R-:W-:Y:S04]  /*8510*/  STG.E desc[UR14][R242.64+0x280], R83 ;  /* 0x00028053f2007986 */ /* 0x000fe8000c10190e */
[----:B------:R-:W-:Y:S04]  /*8520*/  STG.E desc[UR14][R242.64+0x300], R193 ;  /* 0x000300c1f2007986 */ /* 0x000fe8000c10190e */
[----:B------:R-:W-:Y:S04]  /*8530*/  STG.E desc[UR14][R242.64+0x380], R195 ;  /* 0x000380c3f2007986 */ /* 0x000fe8000c10190e */
[----:B------:R-:W4:Y:S04]  /*8540*/  LDS.128 R16, [R0+0x200] ;  /* 0x0002000000107984 */ /* 0x000f280000000c00 */
[----:B---3--:R3:W-:Y:S04]  /*8550*/  STG.E desc[UR14][R240.64], R236 ;  /* 0x000000ecf0007986 */ /* 0x0087e8000c10190e */
        /* <DEDUP_REMOVED lines=8> */
[----:B-----5:R-:W3:Y:S04]  /*85e0*/  LDL.LU R237, [R1+0x2ec] ;  /* 0x0002ec0001ed7983 */ /* 0x020ee80000300800 */
[----:B--2---:R2:W-:Y:S04]  /*85f0*/  STG.E desc[UR14][R238.64], R234 ;  /* 0x000000eaee007986 */ /* 0x0045e8000c10190e */
[----:B------:R5:W-:Y:S04]  /*8600*/  STG.E desc[UR14][R238.64+0x80], R235 ;  /* 0x000080ebee007986 */ /* 0x000be8000c10190e */
[----:B------:R-:W4:Y:S04]  /*8610*/  LDS.128 R12, [R0+0x300] ;  /* 0x00030000000c7984 */ /* 0x000f280000000c00 */
[----:B--2---:R-:W2:Y:S04]  /*8620*/  LDL.LU R234, [R1+0x2e8] ;  /* 0x0002e80001ea7983 */ /* 0x004ea80000300800 */
[----:B-----5:R-:W2:Y:S04]  /*8630*/  LDL.LU R235, [R1+0x2e4] ;  /* 0x0002e40001eb7983 */ /* 0x020ea80000300800 */
[----:B------:R-:W-:Y:S04]  /*8640*/  STG.E desc[UR14][R238.64+0x100], R72 ;  /* 0x00010048ee007986 */ /* 0x000fe8000c10190e */
[----:B------:R-:W-:Y:S04]  /*8650*/  STG.E desc[UR14][R238.64+0x180], R74 ;  /* 0x0001804aee007986 */ /* 0x000fe8000c10190e */
[----:B------:R-:W-:Y:S04]  /*8660*/  STG.E desc[UR14][R238.64+0x200], R116 ;  /* 0x00020074ee007986 */ /* 0x000fe8000c10190e */
[----:B------:R-:W-:Y:S04]  /*8670*/  STG.E desc[UR14][R238.64+0x280], R118 ;  /* 0x00028076ee007986 */ /* 0x000fe8000c10190e */
[----:B0-----:R-:W-:Y:S04]  /*8680*/  STG.E desc[UR14][R238.64+0x300], R24 ;  /* 0x00030018ee007986 */ /* 0x001fe8000c10190e */
[----:B------:R-:W-:Y:S04]  /*8690*/  STG.E desc[UR14][R238.64+0x380], R26 ;  /* 0x0003801aee007986 */ /* 0x000fe8000c10190e */
[----:B---3--:R0:W-:Y:S04]  /*86a0*/  STG.E desc[UR14][R236.64], R232 ;  /* 0x000000e8ec007986 */ /* 0x0081e8000c10190e */
[----:B------:R3:W-:Y:S04]  /*86b0*/  STG.E desc[UR14][R236.64+0x80], R233 ;  /* 0x000080e9ec007986 */ /* 0x0007e8000c10190e */
[----:B------:R-:W-:Y:S04]  /*86c0*/  STG.E desc[UR14][R236.64+0x100], R68 ;  /* 0x00010044ec007986 */ /* 0x000fe8000c10190e */
[----:B0-----:R-:W5:Y:S04]  /*86d0*/  LDL.LU R232, [R1+0x2e0] ;  /* 0x0002e00001e87983 */ /* 0x001f680000300800 */
[----:B------:R-:W-:Y:S04]  /*86e0*/  STG.E desc[UR14][R236.64+0x180], R70 ;  /* 0x00018046ec007986 */ /* 0x000fe8000c10190e */
[----:B------:R-:W-:Y:S04]  /*86f0*/  STG.E desc[UR14][R236.64+0x200], R112 ;  /* 0x00020070ec007986 */ /* 0x000fe8000c10190e */
[----:B------:R-:W-:Y:S04]  /*8700*/  STG.E desc[UR14][R236.64+0x280], R114 ;  /* 0x00028072ec007986 */ /* 0x000fe8000c10190e */
[----:B-1----:R-:W-:Y:S04]  /*8710*/  STG.E desc[UR14][R236.64+0x300], R20 ;  /* 0x00030014ec007986 */ /* 0x002fe8000c10190e */
[----:B------:R-:W-:Y:S04]  /*8720*/  STG.E desc[UR14][R236.64+0x380], R22 ;  /* 0x00038016ec007986 */ /* 0x000fe8000c10190e */
[----:B---3--:R-:W5:Y:S04]  /*8730*/  LDL.LU R233, [R1+0x2dc] ;  /* 0x0002dc0001e97983 */ /* 0x008f680000300800 */
        /* <DEDUP_REMOVED lines=10> */
[----:B------:R-:W-:Y:S04]  /*87e0*/  LDS.128 R24, [R0+0x600] ;  /* 0x0006000000187984 */ /* 0x000fe80000000c00 */
[----:B-----5:R0:W-:Y:S04]  /*87f0*/  STG.E desc[UR14][R232.64], R164 ;  /* 0x000000a4e8007986 */ /* 0x0201e8000c10190e */
[----:B------:R1:W-:Y:S04]  /*8800*/  STG.E desc[UR14][R232.64+0x80], R165 ;  /* 0x000080a5e8007986 */ /* 0x0003e8000c10190e */
[----:B------:R-:W-:Y:S04]  /*8810*/  STG.E desc[UR14][R232.64+0x100], R69 ;  /* 0x00010045e8007986 */ /* 0x000fe8000c10190e */
[----:B0-----:R-:W3:Y:S04]  /*8820*/  LDL.LU R164, [R1+0x2d0] ;  /* 0x0002d00001a47983 */ /* 0x001ee80000300800 */
[----:B------:R-:W-:Y:S04]  /*8830*/  STG.E desc[UR14][R232.64+0x180], R71 ;  /* 0x00018047e8007986 */ /* 0x000fe8000c10190e */
[----:B------:R-:W-:Y:S04]  /*8840*/  STG.E desc[UR14][R232.64+0x200], R113 ;  /* 0x00020071e8007986 */ /* 0x000fe8000c10190e */
[----:B------:R-:W-:Y:S04]  /*8850*/  STG.E desc[UR14][R232.64+0x280], R115 ;  /* 0x00028073e8007986 */ /* 0x000fe8000c10190e */
[----:B------:R-:W-:Y:S04]  /*8860*/  STG.E desc[UR14][R232.64+0x300], R21 ;  /* 0x00030015e8007986 */ /* 0x000fe8000c10190e */
[----:B------:R-:W-:Y:S04]  /*8870*/  STG.E desc[UR14][R232.64+0x380], R23 ;  /* 0x00038017e8007986 */ /* 0x000fe8000c10190e */
[----:B-1----:R-:W3:Y:S04]  /*8880*/  LDL.LU R165, [R1+0x2cc] ;  /* 0x0002cc0001a57983 */ /* 0x002ee80000300800 */
[----:B--2---:R0:W-:Y:S04]  /*8890*/  STG.E desc[UR14][R166.64], R162 ;  /* 0x000000a2a6007986 */ /* 0x0041e8000c10190e */
[----:B------:R1:W-:Y:S04]  /*88a0*/  STG.E desc[UR14][R166.64+0x80], R163 ;  /* 0x000080a3a6007986 */ /* 0x0003e8000c10190e */
[----:B------:R-:W2:Y:S04]  /*88b0*/  LDS.128 R20, [R0+0x500] ;  /* 0x0005000000147984 */ /* 0x000ea80000000c00 */
[----:B0-----:R-:W5:Y:S04]  /*88c0*/  LDL.LU R162, [R1+0x2c8] ;  /* 0x0002c80001a27983 */ /* 0x001f680000300800 */
[----:B-1----:R-:W5:Y:S04]  /*88d0*/  LDL.LU R163, [R1+0x2c4] ;  /* 0x0002c40001a37983 */ /* 0x002f680000300800 */
[----:B------:R-:W-:Y:S04]  /*88e0*/  STG.E desc[UR14][R166.64+0x100], R60 ;  /* 0x0001003ca6007986 */ /* 0x000fe8000c10190e */
[----:B------:R-:W-:Y:S04]  /*88f0*/  STG.E desc[UR14][R166.64+0x180], R62 ;  /* 0x0001803ea6007986 */ /* 0x000fe8000c10190e */
[----:B------:R-:W-:Y:S04]  /*8900*/  STG.E desc[UR14][R166.64+0x200], R100 ;  /* 0x00020064a6007986 */ /* 0x000fe8000c10190e */
[----:B------:R-:W-:Y:S04]  /*8910*/  STG.E desc[UR14][R166.64+0x280], R102 ;  /* 0x00028066a6007986 */ /* 0x000fe8000c10190e */
[----:B----4-:R-:W-:Y:S04]  /*8920*/  STG.E desc[UR14][R166.64+0x300], R16 ;  /* 0x00030010a6007986 */ /* 0x010fe8000c10190e */
[----:B------:R-:W-:Y:S04]  /*8930*/  STG.E desc[UR14][R166.64+0x380], R18 ;  /* 0x00038012a6007986 */ /* 0x000fe8000c10190e */
[----:B---3--:R0:W-:Y:S04]  /*8940*/  STG.E desc[UR14][R164.64], R160 ;  /* 0x000000a0a4007986 */ /* 0x0081e8000c10190e */
        /* <DEDUP_REMOVED lines=9> */
[----:B-----5:R0:W-:Y:S04]  /*89e0*/  STG.E desc[UR14][R162.64], R158 ;  /* 0x0000009ea2007986 */ /* 0x0201e8000c10190e */
[----:B------:R1:W-:Y:S04]  /*89f0*/  STG.E desc[UR14][R162.64+0x80], R159 ;  /* 0x0000809fa2007986 */ /* 0x0003e8000c10190e */
[----:B0-----:R-:W4:Y:S04]  /*8a00*/  LDL.LU R158, [R1+0x2b8] ;  /* 0x0002b800019e7983 */ /* 0x001f280000300800 */
[----:B-1----:R-:W4:Y:S04]  /*8a10*/  LDL.LU R159, [R1+0x2b4] ;  /* 0x0002b400019f7983 */ /* 0x002f280000300800 */
[----:B------:R-:W-:Y:S04]  /*8a20*/  STG.E desc[UR14][R162.64+0x100], R61 ;  /* 0x0001003da2007986 */ /* 0x000fe8000c10190e */
[----:B------:R-:W-:Y:S04]  /*8a30*/  STG.E desc[UR14][R162.64+0x180], R63 ;  /* 0x0001803fa2007986 */ /* 0x000fe8000c10190e */
[----:B------:R-:W-:Y:S04]  /*8a40*/  STG.E desc[UR14][R162.64+0x200], R101 ;  /* 0x00020065a2007986 */ /* 0x000fe8000c10190e */
[----:B------:R-:W-:Y:S04]  /*8a50*/  STG.E desc[UR14][R162.64+0x280], R103 ;  /* 0x00028067a2007986 */ /* 0x000fe8000c10190e */
[----:B------:R-:W-:Y:S04]  /*8a60*/  STG.E desc[UR14][R162.64+0x300], R17 ;  /* 0x00030011a2007986 */ /* 0x000fe8000c10190e */
[----:B------:R-:W-:Y:S04]  /*8a70*/  STG.E desc[UR14][R162.64+0x380], R19 ;  /* 0x00038013a2007986 */ /* 0x000fe8000c10190e */
[----:B------:R-:W0:Y:S04]  /*8a80*/  LDS.128 R16, [R0+0x700] ;  /* 0x0007000000107984 */ /* 0x000e280000000c00 */
[----:B---3--:R1:W-:Y:S04]  /*8a90*/  STG.E desc[UR14][R160.64], R156 ;  /* 0x0000009ca0007986 */ /* 0x0083e8000c10190e */
[----:B------:R3:W-:Y:S04]  /*8aa0*/  STG.E desc[UR14][R160.64+0x80], R157 ;  /* 0x0000809da0007986 */ /* 0x0007e8000c10190e */
[----:B------:R-:W-:Y:S04]  /*8ab0*/  STG.E desc[UR14][R160.64+0x100], R57 ;  /* 0x00010039a0007986 */ /* 0x000fe8000c10190e */
[----:B-1----:R-:W5:Y:S04]  /*8ac0*/  LDL.LU R156, [R1+0x2b0] ;  /* 0x0002b000019c7983 */ /* 0x002f680000300800 */
[----:B------:R-:W-:Y:S04]  /*8ad0*/  STG.E desc[UR14][R160.64+0x180], R59 ;  /* 0x0001803ba0007986 */ /* 0x000fe8000c10190e */
[----:B------:R-:W-:Y:S04]  /*8ae0*/  STG.E desc[UR14][R160.64+0x200], R97 ;  /* 0x00020061a0007986 */ /* 0x000fe8000c10190e */
[----:B------:R-:W-:Y:S04]  /*8af0*/  STG.E desc[UR14][R160.64+0x280], R99 ;  /* 0x00028063a0007986 */ /* 0x000fe8000c10190e */
[----:B------:R-:W-:Y:S04]  /*8b00*/  STG.E desc[UR14][R160.64+0x300], R13 ;  /* 0x0003000da0007986 */ /* 0x000fe8000c10190e */
[----:B------:R-:W-:Y:S04]  /*8b10*/  STG.E desc[UR14][R160.64+0x380], R15 ;  /* 0x0003800fa0007986 */ /* 0x000fe8000c10190e */
[----:B---3--:R-:W5:Y:S04]  /*8b20*/  LDL.LU R157, [R1+0x2ac] ;  /* 0x0002ac00019d7983 */ /* 0x008f680000300800 */
[----:B----4-:R1:W-:Y:S04]  /*8b30*/  STG.E desc[UR14][R158.64], R154 ;  /* 0x0000009a9e007986 */ /* 0x0103e8000c10190e */
[----:B------:R3:W-:Y:S04]  /*8b40*/  STG.E desc[UR14][R158.64+0x80], R155 ;  /* 0x0000809b9e007986 */ /* 0x0007e8000c10190e */
[----:B-1----:R-:W4:Y:S04]  /*8b50*/  LDL.LU R154, [R1+0x2a8] ;  /* 0x0002a800019a7983 */ /* 0x002f280000300800 */
[----:B---3--:R-:W4:Y:S04]  /*8b60*/  LDL.LU R155, [R1+0x2a4] ;  /* 0x0002a400019b7983 */ /* 0x008f280000300800 */
[----:B------:R-:W-:Y:S04]  /*8b70*/  STG.E desc[UR14][R158.64+0x100], R48 ;  /* 0x000100309e007986 */ /* 0x000fe8000c10190e */
[----:B------:R-:W-:Y:S04]  /*8b80*/  STG.E desc[UR14][R158.64+0x180], R50 ;  /* 0x000180329e007986 */ /* 0x000fe8000c10190e */
[----:B------:R-:W-:Y:S04]  /*8b90*/  STG.E desc[UR14][R158.64+0x200], R108 ;  /* 0x0002006c9e007986 */ /* 0x000fe8000c10190e */
[----:B------:R-:W-:Y:S04]  /*8ba0*/  STG.E desc[UR14][R158.64+0x280], R110 ;  /* 0x0002806e9e007986 */ /* 0x000fe8000c10190e */
[----:B------:R-:W-:Y:S04]  /*8bb0*/  STG.E desc[UR14][R158.64+0x300], R28 ;  /* 0x0003001c9e007986 */ /* 0x000fe8000c10190e */
[----:B------:R-:W-:Y:S04]  /*8bc0*/  STG.E desc[UR14][R158.64+0x380], R30 ;  /* 0x0003801e9e007986 */ /* 0x000fe8000c10190e */
[----:B-----5:R1:W-:Y:S04]  /*8bd0*/  STG.E desc[UR14][R156.64], R10 ;  /* 0x0000000a9c007986 */ /* 0x0203e8000c10190e */
[----:B------:R3:W-:Y:S04]  /*8be0*/  STG.E desc[UR14][R156.64+0x80], R152 ;  /* 0x000080989c007986 */ /* 0x0007e8000c10190e */
[----:B------:R-:W-:Y:S04]  /*8bf0*/  STG.E desc[UR14][R156.64+0x100], R64 ;  /* 0x000100409c007986 */ /* 0x000fe8000c10190e */
[----:B-1----:R-:W5:Y:S04]  /*8c00*/  LDL.LU R10, [R1+0x2a0] ;  /* 0x0002a000010a7983 */ /* 0x002f680000300800 */
[----:B------:R-:W-:Y:S04]  /*8c10*/  STG.E desc[UR14][R156.64+0x180], R66 ;  /* 0x000180429c007986 */ /* 0x000fe8000c10190e */
[----:B------:R-:W-:Y:S04]  /*8c20*/  STG.E desc[UR14][R156.64+0x200], R104 ;  /* 0x000200689c007986 */ /* 0x000fe8000c10190e */
[----:B------:R-:W-:Y:S04]  /*8c30*/  STG.E desc[UR14][R156.64+0x280], R106 ;  /* 0x0002806a9c007986 */ /* 0x000fe8000c10190e */
[----:B--2---:R-:W-:Y:S04]  /*8c40*/  STG.E desc[UR14][R156.64+0x300], R20 ;  /* 0x000300149c007986 */ /* 0x004fe8000c10190e */
[----:B------:R-:W-:Y:S04]  /*8c50*/  STG.E desc[UR14][R156.64+0x380], R22 ;  /* 0x000380169c007986 */ /* 0x000fe8000c10190e */
[----:B---3--:R-:W2:Y:S04]  /*8c60*/  LDL.LU R152, [R1+0x29c] ;  /* 0x00029c0001987983 */ /* 0x008ea80000300800 */
[----:B----4-:R1:W-:Y:S04]  /*8c70*/  STG.E desc[UR14][R154.64], R153 ;  /* 0x000000999a007986 */ /* 0x0103e8000c10190e */
[----:B-1----:R-:W2:Y:S04]  /*8c80*/  LDL.LU R153, [R1+0x298] ;  /* 0x0002980001997983 */ /* 0x002ea80000300800 */
[----:B------:R1:W-:Y:S04]  /*8c90*/  STG.E desc[UR14][R154.64+0x80], R11 ;  /* 0x0000800b9a007986 */ /* 0x0003e8000c10190e */
[----:B------:R-:W-:Y:S04]  /*8ca0*/  STG.E desc[UR14][R154.64+0x100], R49 ;  /* 0x000100319a007986 */ /* 0x000fe8000c10190e */
[----:B------:R-:W-:Y:S04]  /*8cb0*/  STG.E desc[UR14][R154.64+0x180], R51 ;  /* 0x000180339a007986 */ /* 0x000fe8000c10190e */
[----:B-1----:R-:W5:Y:S04]  /*8cc0*/  LDL.LU R11, [R1+0x294] ;  /* 0x00029400010b7983 */ /* 0x002f680000300800 */
[----:B------:R-:W3:Y:S04]  /*8cd0*/  LDL.LU R140, [R1+0x14] ;  /* 0x00001400018c7983 */ /* 0x000ee80000300800 */
[----:B------:R-:W-:Y:S04]  /*8ce0*/  STG.E desc[UR14][R154.64+0x200], R109 ;  /* 0x0002006d9a007986 */ /* 0x000fe8000c10190e */
[----:B------:R-:W-:Y:S04]  /*8cf0*/  STG.E desc[UR14][R154.64+0x280], R111 ;  /* 0x0002806f9a007986 */ /* 0x000fe8000c10190e */
[----:B------:R-:W-:Y:S04]  /*8d00*/  STG.E desc[UR14][R154.64+0x300], R29 ;  /* 0x0003001d9a007986 */ /* 0x000fe8000c10190e */
[----:B------:R-:W-:Y:S04]  /*8d10*/  STG.E desc[UR14][R154.64+0x380], R31 ;  /* 0x0003801f9a007986 */ /* 0x000fe8000c10190e */
[----:B------:R-:W4:Y:S04]  /*8d20*/  LDL.LU R138, [R1+0x1c] ;  /* 0x00001c00018a7983 */ /* 0x000f280000300800 */
[----:B--2---:R1:W-:Y:S04]  /*8d30*/  STG.E desc[UR14][R152.64], R8 ;  /* 0x0000000898007986 */ /* 0x0043e8000c10190e */
[----:B------:R2:W-:Y:S04]  /*8d40*/  STG.E desc[UR14][R152.64+0x80], R9 ;  /* 0x0000800998007986 */ /* 0x0005e8000c10190e */
[----:B-1----:R-:W3:Y:S04]  /*8d50*/  LDL.LU R8, [R1+0x290] ;  /* 0x0002900001087983 */ /* 0x002ee80000300800 */
[----:B--2---:R-:W3:Y:S04]  /*8d60*/  LDL.LU R9, [R1+0x28c] ;  /* 0x00028c0001097983 */ /* 0x004ee80000300800 */
[----:B------:R-:W-:Y:S04]  /*8d70*/  STG.E desc[UR14][R152.64+0x100], R65 ;  /* 0x0001004198007986 */ /* 0x000fe8000c10190e */
[----:B------:R-:W-:Y:S04]  /*8d80*/  STG.E desc[UR14][R152.64+0x180], R67 ;  /* 0x0001804398007986 */ /* 0x000fe8000c10190e */
[----:B------:R-:W-:Y:S04]  /*8d90*/  STG.E desc[UR14][R152.64+0x200], R105 ;  /* 0x0002006998007986 */ /* 0x000fe8000c10190e */
[----:B------:R-:W-:Y:S04]  /*8da0*/  STG.E desc[UR14][R152.64+0x280], R107 ;  /* 0x0002806b98007986 */ /* 0x000fe8000c10190e */
[----:B------:R-:W-:Y:S04]  /*8db0*/  STG.E desc[UR14][R152.64+0x300], R21 ;  /* 0x0003001598007986 */ /* 0x000fe8000c10190e */
[----:B------:R-:W-:Y:S04]  /*8dc0*/  STG.E desc[UR14][R152.64+0x380], R23 ;  /* 0x0003801798007986 */ /* 0x000fe8000c10190e */
[----:B------:R-:W2:Y:S04]  /*8dd0*/  LDL.LU R136, [R1+0x4] ;  /* 0x0000040001887983 */ /* 0x000ea80000300800 */
[----:B-----5:R1:W-:Y:S04]  /*8de0*/  STG.E desc[UR14][R10.64], R6 ;  /* 0x000000060a007986 */ /* 0x0203e8000c10190e */
        /* <DEDUP_REMOVED lines=8> */
[----:B-----5:R-:W4:Y:S04]  /*8e70*/  LDL.LU R7, [R1+0x284] ;  /* 0x0002840001077983 */ /* 0x020f280000300800 */
[----:B---3--:R1:W-:Y:S04]  /*8e80*/  STG.E desc[UR14][R8.64], R4 ;  /* 0x0000000408007986 */ /* 0x0083e8000c10190e */
[----:B------:R3:W-:Y:S04]  /*8e90*/  STG.E desc[UR14][R8.64+0x80], R5 ;  /* 0x0000800508007986 */ /* 0x0007e8000c10190e */
[----:B-1----:R-:W2:Y:S04]  /*8ea0*/  LDL.LU R4, [R1+0x280] ;  /* 0x0002800001047983 */ /* 0x002ea80000300800 */
[----:B---3--:R-:W2:Y:S04]  /*8eb0*/  LDL.LU R5, [R1+0x27c] ;  /* 0x00027c0001057983 */ /* 0x008ea80000300800 */
[----:B------:R-:W-:Y:S04]  /*8ec0*/  STG.E desc[UR14][R8.64+0x100], R44 ;  /* 0x0001002c08007986 */ /* 0x000fe8000c10190e */
[----:B------:R-:W-:Y:S04]  /*8ed0*/  STG.E desc[UR14][R8.64+0x180], R46 ;  /* 0x0001802e08007986 */ /* 0x000fe8000c10190e */
[----:B------:R-:W-:Y:S04]  /*8ee0*/  STG.E desc[UR14][R8.64+0x200], R88 ;  /* 0x0002005808007986 */ /* 0x000fe8000c10190e */
[----:B------:R-:W-:Y:S04]  /*8ef0*/  STG.E desc[UR14][R8.64+0x280], R90 ;  /* 0x0002805a08007986 */ /* 0x000fe8000c10190e */
[----:B0-----:R-:W-:Y:S04]  /*8f00*/  STG.E desc[UR14][R8.64+0x300], R16 ;  /* 0x0003001008007986 */ /* 0x001fe8000c10190e */
[----:B------:R-:W-:Y:S04]  /*8f10*/  STG.E desc[UR14][R8.64+0x380], R18 ;  /* 0x0003801208007986 */ /* 0x000fe8000c10190e */
        /* <DEDUP_REMOVED lines=8> */
[----:B--2---:R-:W-:Y:S04]  /*8fa0*/  STG.E desc[UR14][R4.64], R136 ;  /* 0x0000008804007986 */ /* 0x004fe8000c10190e */
[----:B------:R-:W-:Y:S04]  /*8fb0*/  STG.E desc[UR14][R4.64+0x80], R252 ;  /* 0x000080fc04007986 */ /* 0x000fe8000c10190e */
[----:B------:R-:W-:Y:S04]  /*8fc0*/  STG.E desc[UR14][R4.64+0x100], R45 ;  /* 0x0001002d04007986 */ /* 0x000fe8000c10190e */
[----:B------:R-:W-:Y:S04]  /*8fd0*/  STG.E desc[UR14][R4.64+0x180], R47 ;  /* 0x0001802f04007986 */ /* 0x000fe8000c10190e */
[----:B------:R-:W-:Y:S04]  /*8fe0*/  STG.E desc[UR14][R4.64+0x200], R89 ;  /* 0x0002005904007986 */ /* 0x000fe8000c10190e */
[----:B------:R-:W-:Y:S04]  /*8ff0*/  STG.E desc[UR14][R4.64+0x280], R91 ;  /* 0x0002805b04007986 */ /* 0x000fe8000c10190e */
[----:B------:R-:W-:Y:S04]  /*9000*/  STG.E desc[UR14][R4.64+0x300], R17 ;  /* 0x0003001104007986 */ /* 0x000fe8000c10190e */
[----:B------:R-:W-:Y:S01]  /*9010*/  STG.E desc[UR14][R4.64+0x380], R19 ;  /* 0x0003801304007986 */ /* 0x000fe2000c10190e */
[----:B------:R-:W-:Y:S05]  /*9020*/  EXIT ;  /* 0x000000000000794d */ /* 0x000fea0003800000 */
.L_x_0:
[----:B------:R-:W-:-:S00]  /*9030*/  BRA `(.L_x_0) ;  /* 0xfffffffc00fc7947 */ /* 0x000fc0000383ffff */
[----:B------:R-:W-:-:S00]  /*9040*/  NOP ;  /* 0x0000000000007918 */ /* 0x000fc00000000000 */
        /* <DEDUP_REMOVED lines=11> */
.L_x_1:


//--------------------- .nv.shared.gluon_mma      --------------------------
	.section	.nv.shared.gluon_mma,"aw",@nobits
	.sectionflags	@""
	.align	16
	.zero		1024


//--------------------- .nv.shared.reserved.0     --------------------------
	.section	.nv.shared.reserved.0,"aw",@nobits
	.weak		__nv_reservedSMEM_offset_0_alias
	.size		__nv_reservedSMEM_offset_0_alias, 0, 0
	.other		__nv_reservedSMEM_offset_0_alias,@"STO_CUDA_RESERVED_SHARED STV_DEFAULT"
__nv_reservedSMEM_offset_0_alias:
	.zero		0


//--------------------- .nv.constant0.gluon_mma   --------------------------
	.section	.nv.constant0.gluon_mma,"a",@progbits
	.sectionflags	@""
	.align	4
.nv.constant0.gluon_mma:
	.zero		568


//--------------------- SYMBOLS --------------------------

	.type		.nv.reservedSmem.offset0,@object
	.size		.nv.reservedSmem.offset0,0x4
